// auto-generated by cutlass_sweep.fmha — config: {"arch": "sm_90", "direction": "fwd", "dtype": "e4m3", "head_dim": 512, "mask": "none", "schedule": "cooperative", "tile_kv": 64, "tile_q": 128}
#include "cutlass/cutlass.h"
#include "cute/tensor.hpp"
#include "cutlass/device_kernel.h"
#include "cutlass/kernel_hardware_info.h"
#include "88_hopper_fmha/collective/fmha_fusion.hpp"
#include "88_hopper_fmha/kernel/fmha_kernel_builder.hpp"

using namespace cute;
using Element = cutlass::float_e4m3_t;
using TileShape = Shape<_128, _64, _512>;
using StrideQ = cute::tuple<int, _1, cute::tuple<int, int>>;
using StrideK = cute::tuple<int, _1, cute::tuple<int, int>>;
using StrideV = cute::tuple<cute::_1, int, cute::tuple<int, int>>;

using Kernel = typename cutlass::fmha::kernel::FmhaBuilder<
    Element, float, float,
    TileShape, StrideQ, StrideK, StrideV,
    cutlass::fmha::collective::DefaultFusion,
    cutlass::gemm::KernelTmaWarpSpecializedCooperative
  >::Kernel;

auto* _anchor = &cutlass::device_kernel<Kernel>;


// ===== COMPILED SASS (sm_90a) =====

	.target	sm_90a

	.elftype	@"ET_EXEC"


//--------------------- .note.nv.tkinfo           --------------------------
	.section	.note.nv.tkinfo,"",@"SHT_NOTE"
	.sectionflags	@"SHF_NOTE_NV_TKINFO"
	.tkinfo
        /*0018*/ 	.word	0x00000002
        /*0030*/ 	.string	""
        /*0030*/ 	.string	"ptxas"
        /*0030*/ 	.string	"Cuda compilation tools, release 13.0, V13.0.88"
        /*0030*/ 	.string	"Build cuda_13.0.r13.0/compiler.36424714_0"
        /*0030*/ 	.string	"-arch sm_90a -m 64 "



//--------------------- .note.nv.cuinfo           --------------------------
	.section	.note.nv.cuinfo,"",@"SHT_NOTE"
	.sectionflags	@"SHF_NOTE_NV_CUINFO"
        /*0018*/ 	.short	0x0002
        /*001a*/ 	.short	0x005a
        /*001c*/ 	.short	0x0082
	.zero		2


//--------------------- .nv.info                  --------------------------
	.section	.nv.info,"",@"SHT_CUDA_INFO"
	.align	4


	//----- nvinfo : EIATTR_REGCOUNT
	.align		4
        /*0000*/ 	.byte	0x04, 0x2f
        /*0002*/ 	.short	(.L_16 - .L_15)
	.align		4
.L_15:
        /*0004*/ 	.word	index@(_ZN7cutlass13device_kernelINS_4fmha6kernel28FmhaKernelTmaWarpSpecializedINS1_10collective30FmhaMainloopTmaWarpSpecializedINS_12float_e4m3_tEffN4cute5tupleIJNS7_1CILi128EEENS9_ILi64EEENS9_ILi512EEEEEENS8_IJiNS9_ILi1EEENS8_IJiiEEEEEESG_NS8_IJSE_iSF_EEENS4_13DefaultFusionEJEEENS4_15FmhaFwdEpilogueIS6_fNS8_IJSB_SC_SB_EEEEENS2_23IndividualTileSchedulerEJEEEEEvNT_6ParamsE)
        /*0008*/ 	.word	0x000000a8


	//----- nvinfo : EIATTR_FRAME_SIZE
	.align		4
.L_16:
        /*000c*/ 	.byte	0x04, 0x11
        /*000e*/ 	.short	(.L_18 - .L_17)
	.align		4
.L_17:
        /*0010*/ 	.word	index@($__internal_0_$__cuda_sm20_rcp_rn_f32_slowpath)
        /*0014*/ 	.word	0x00000648


	//----- nvinfo : EIATTR_FRAME_SIZE
	.align		4
.L_18:
        /*0018*/ 	.byte	0x04, 0x11
        /*001a*/ 	.short	(.L_20 - .L_19)
	.align		4
.L_19:
        /*001c*/ 	.word	index@(_ZN7cutlass13device_kernelINS_4fmha6kernel28FmhaKernelTmaWarpSpecializedINS1_10collective30FmhaMainloopTmaWarpSpecializedINS_12float_e4m3_tEffN4cute5tupleIJNS7_1CILi128EEENS9_ILi64EEENS9_ILi512EEEEEENS8_IJiNS9_ILi1EEENS8_IJiiEEEEEESG_NS8_IJSE_iSF_EEENS4_13DefaultFusionEJEEENS4_15FmhaFwdEpilogueIS6_fNS8_IJSB_SC_SB_EEEEENS2_23IndividualTileSchedulerEJEEEEEvNT_6ParamsE)
        /*0020*/ 	.word	0x00000648


	//----- nvinfo : EIATTR_MIN_STACK_SIZE
	.align		4
.L_20:
        /*0024*/ 	.byte	0x04, 0x12
        /*0026*/ 	.short	(.L_22 - .L_21)
	.align		4
.L_21:
        /*0028*/ 	.word	index@(_ZN7cutlass13device_kernelINS_4fmha6kernel28FmhaKernelTmaWarpSpecializedINS1_10collective30FmhaMainloopTmaWarpSpecializedINS_12float_e4m3_tEffN4cute5tupleIJNS7_1CILi128EEENS9_ILi64EEENS9_ILi512EEEEEENS8_IJiNS9_ILi1EEENS8_IJiiEEEEEESG_NS8_IJSE_iSF_EEENS4_13DefaultFusionEJEEENS4_15FmhaFwdEpilogueIS6_fNS8_IJSB_SC_SB_EEEEENS2_23IndividualTileSchedulerEJEEEEEvNT_6ParamsE)
        /*002c*/ 	.word	0x00000648
.L_22:


//--------------------- .nv.compat                --------------------------
	.section	.nv.compat,"",@"SHT_CUDA_COMPAT_INFO"
	.align	4
        /*0000*/ 	.byte	0x02, 0x09, 0x01, 0x00, 0x02, 0x02, 0x04, 0x00, 0x02, 0x05, 0x05, 0x00, 0x03, 0x07, 0x01, 0x01
        /*0010*/ 	.byte	0x02, 0x03, 0x01, 0x00, 0x02, 0x06, 0x01, 0x00, 0x04, 0x0b, 0x08, 0x00, 0x00, 0x00, 0x00, 0x00
        /*0020*/ 	.byte	0x00, 0x00, 0x00, 0x00


//--------------------- .nv.info._ZN7cutlass13device_kernelINS_4fmha6kernel28FmhaKernelTmaWarpSpecializedINS1_10collective30FmhaMainloopTmaWarpSpecializedINS_12float_e4m3_tEffN4cute5tupleIJNS7_1CILi128EEENS9_ILi64EEENS9_ILi512EEEEEENS8_IJiNS9_ILi1EEENS8_IJiiEEEEEESG_NS8_IJSE_iSF_EEENS4_13DefaultFusionEJEEENS4_15FmhaFwdEpilogueIS6_fNS8_IJSB_SC_SB_EEEEENS2_23IndividualTileSchedulerEJEEEEEvNT_6ParamsE --------------------------
	.section	.nv.info._ZN7cutlass13device_kernelINS_4fmha6kernel28FmhaKernelTmaWarpSpecializedINS1_10collective30FmhaMainloopTmaWarpSpecializedINS_12float_e4m3_tEffN4cute5tupleIJNS7_1CILi128EEENS9_ILi64EEENS9_ILi512EEEEEENS8_IJiNS9_ILi1EEENS8_IJiiEEEEEESG_NS8_IJSE_iSF_EEENS4_13DefaultFusionEJEEENS4_15FmhaFwdEpilogueIS6_fNS8_IJSB_SC_SB_EEEEENS2_23IndividualTileSchedulerEJEEEEEvNT_6ParamsE,"",@"SHT_CUDA_INFO"
	.sectionflags	@""
	.align	4


	//----- nvinfo : EIATTR_CUDA_API_VERSION
	.align		4
        /*0000*/ 	.byte	0x04, 0x37
        /*0002*/ 	.short	(.L_24 - .L_23)
.L_23:
        /*0004*/ 	.word	0x00000082


	//----- nvinfo : EIATTR_KPARAM_INFO
	.align		4
.L_24:
        /*0008*/ 	.byte	0x04, 0x17
        /*000a*/ 	.short	(.L_26 - .L_25)
.L_25:
        /*000c*/ 	.word	0x00000000
        /*0010*/ 	.short	0x0000
        /*0012*/ 	.short	0x0070
        /*0014*/ 	.byte	0x00, 0xf0, 0x01, 0x20


	//----- nvinfo : EIATTR_SPARSE_MMA_MASK
	.align		4
.L_26:
        /*0018*/ 	.byte	0x03, 0x50
        /*001a*/ 	.short	0x0000


	//----- nvinfo : EIATTR_MAXREG_COUNT
	.align		4
        /*001c*/ 	.byte	0x03, 0x1b
        /*001e*/ 	.short	0x00a8


	//----- nvinfo : EIATTR_NUM_BARRIERS
	.align		4
        /*0020*/ 	.byte	0x02, 0x4c
        /*0022*/ 	.byte	0x02
	.zero		1


	//----- nvinfo : EIATTR_EXTERNS
	.align		4
        /*0024*/ 	.byte	0x04, 0x0f
        /*0026*/ 	.short	(.L_28 - .L_27)


	//   ....[0]....
	.align		4
.L_27:
        /*0028*/ 	.word	index@(__assertfail)


	//----- nvinfo : EIATTR_ANNOTATIONS
	.align		4
.L_28:
        /*002c*/ 	.byte	0x04, 0x55
        /*002e*/ 	.short	(.L_30 - .L_29)


	//   ....[0]....
.L_29:
        /*0030*/ 	.word	0x00000001
        /*0034*/ 	.byte	0x20, 0x02, 0x00, 0x00, 0x01, 0x00, 0x00, 0x00, 0x80, 0x0a, 0x00, 0x00, 0x01, 0x00, 0x00, 0x00
        /* <DEDUP_REMOVED lines=699> */
        /*2bf4*/ 	.byte	0xc0, 0x1c, 0x01, 0x00


	//----- nvinfo : EIATTR_MERCURY_ISA_VERSION
	.align		4
.L_30:
        /*2bf8*/ 	.byte	0x03, 0x5f
        /*2bfa*/ 	.short	0x0101


	//----- nvinfo : EIATTR_INT_WARP_WIDE_INSTR_OFFSETS
	.align		4
        /*2bfc*/ 	.byte	0x04, 0x31
        /*2bfe*/ 	.short	(.L_32 - .L_31)


	//   ....[0]....
.L_31:
        /*2c00*/ 	.word	0x00000720


	//   ....[1]....
        /*2c04*/ 	.word	0x00000730


	//   ....[2]....
        /*2c08*/ 	.word	0x00000740


	//   ....[3]....
        /*2c0c*/ 	.word	0x00000750


	//   ....[4]....
        /*2c10*/ 	.word	0x000007c0


	//----- nvinfo : EIATTR_COOP_GROUP_MASK_REGIDS
	.align		4
.L_32:
        /*2c14*/ 	.byte	0x04, 0x29
        /*2c16*/ 	.short	(.L_34 - .L_33)


	//   ....[0]....
.L_33:
        /*2c18*/ 	.word	0xffffffff


	//   ....[1]....
        /*2c1c*/ 	.word	0xffffffff


	//   ....[2]....
        /*2c20*/ 	.word	0xffffffff


	//   ....[3]....
        /*2c24*/ 	.word	0xffffffff


	//   ....[4]....
        /*2c28*/ 	.word	0xffffffff


	//   ....[5]....
        /*2c2c*/ 	.word	0xffffffff


	//   ....[6]....
        /*2c30*/ 	.word	0xffffffff


	//   ....[7]....
        /*2c34*/ 	.word	0xffffffff


	//   ....[8]....
        /*2c38*/ 	.word	0xffffffff


	//   ....[9]....
        /*2c3c*/ 	.word	0xffffffff


	//   ....[10]....
        /*2c40*/ 	.word	0xffffffff


	//   ....[11]....
        /*2c44*/ 	.word	0xffffffff


	//   ....[12]....
        /*2c48*/ 	.word	0xffffffff


	//   ....[13]....
        /*2c4c*/ 	.word	0xffffffff


	//   ....[14]....
        /*2c50*/ 	.word	0xffffffff


	//   ....[15]....
        /*2c54*/ 	.word	0xffffffff


	//   ....[16]....
        /*2c58*/ 	.word	0xffffffff


	//   ....[17]....
        /*2c5c*/ 	.word	0xffffffff


	//   ....[18]....
        /*2c60*/ 	.word	0xffffffff


	//   ....[19]....
        /*2c64*/ 	.word	0xffffffff


	//   ....[20]....
        /*2c68*/ 	.word	0xffffffff


	//   ....[21]....
        /*2c6c*/ 	.word	0xffffffff


	//   ....[22]....
        /*2c70*/ 	.word	0xffffffff


	//   ....[23]....
        /*2c74*/ 	.word	0xffffffff


	//   ....[24]....
        /*2c78*/ 	.word	0xffffffff


	//   ....[25]....
        /*2c7c*/ 	.word	0xffffffff


	//   ....[26]....
        /*2c80*/ 	.word	0xffffffff


	//   ....[27]....
        /*2c84*/ 	.word	0xffffffff


	//   ....[28]....
        /*2c88*/ 	.word	0xffffffff


	//   ....[29]....
        /*2c8c*/ 	.word	0xffffffff


	//   ....[30]....
        /*2c90*/ 	.word	0xffffffff


	//   ....[31]....
        /*2c94*/ 	.word	0xffffffff


	//   ....[32]....
        /*2c98*/ 	.word	0xffffffff


	//   ....[33]....
        /*2c9c*/ 	.word	0xffffffff


	//----- nvinfo : EIATTR_COOP_GROUP_INSTR_OFFSETS
	.align		4
.L_34:
        /*2ca0*/ 	.byte	0x04, 0x28
        /*2ca2*/ 	.short	(.L_36 - .L_35)


	//   ....[0]....
.L_35:
        /*2ca4*/ 	.word	0x00000060


	//   ....[1]....
        /*2ca8*/ 	.word	0x00000090


	//   ....[2]....
        /*2cac*/ 	.word	0x000001c0


	//   ....[3]....
        /*2cb0*/ 	.word	0x000003a0


	//   ....[4]....
        /*2cb4*/ 	.word	0x00000560


	//   ....[5]....
        /*2cb8*/ 	.word	0x000006c0


	//   ....[6]....
        /*2cbc*/ 	.word	0x00001b80


	//   ....[7]....
        /*2cc0*/ 	.word	0x00001c10


	//   ....[8]....
        /*2cc4*/ 	.word	0x00001c60


	//   ....[9]....
        /*2cc8*/ 	.word	0x00001d30


	//   ....[10]....
        /*2ccc*/ 	.word	0x00003150


	//   ....[11]....
        /*2cd0*/ 	.word	0x00003190


	//   ....[12]....
        /*2cd4*/ 	.word	0x000031c0


	//   ....[13]....
        /*2cd8*/ 	.word	0x000031f0


	//   ....[14]....
        /*2cdc*/ 	.word	0x00003210


	//   ....[15]....
        /*2ce0*/ 	.word	0x00003220


	//   ....[16]....
        /*2ce4*/ 	.word	0x00003230


	//   ....[17]....
        /*2ce8*/ 	.word	0x00003240


	//   ....[18]....
        /*2cec*/ 	.word	0x00005940


	//   ....[19]....
        /*2cf0*/ 	.word	0x000059a0


	//   ....[20]....
        /*2cf4*/ 	.word	0x00007880


	//   ....[21]....
        /*2cf8*/ 	.word	0x000078a0


	//   ....[22]....
        /*2cfc*/ 	.word	0x00009020


	//   ....[23]....
        /*2d00*/ 	.word	0x00009030


	//   ....[24]....
        /*2d04*/ 	.word	0x00009040


	//   ....[25]....
        /*2d08*/ 	.word	0x00009050


	//   ....[26]....
        /*2d0c*/ 	.word	0x00009060


	//   ....[27]....
        /*2d10*/ 	.word	0x00009070


	//   ....[28]....
        /*2d14*/ 	.word	0x00009090


	//   ....[29]....
        /*2d18*/ 	.word	0x000090a0


	//   ....[30]....
        /*2d1c*/ 	.word	0x0000c090


	//   ....[31]....
        /*2d20*/ 	.word	0x0000c0c0


	//   ....[32]....
        /*2d24*/ 	.word	0x0000c110


	//   ....[33]....
        /*2d28*/ 	.word	0x0000c120


	//----- nvinfo : EIATTR_REG_RECONFIG
	.align		4
.L_36:
        /*2d2c*/ 	.byte	0x01, 0x54
	.zero		2


	//----- nvinfo : EIATTR_SYSCALL_OFFSETS
	.align		4
        /*2d30*/ 	.byte	0x04, 0x46
        /*2d32*/ 	.short	(.L_38 - .L_37)


	//   ....[0]....
.L_37:
        /*2d34*/ 	.word	0x0000e5d0


	//   ....[1]....
        /*2d38*/ 	.word	0x0000e760


	//----- nvinfo : EIATTR_MBARRIER_INSTR_OFFSETS
	.align		4
.L_38:
        /*2d3c*/ 	.byte	0x04, 0x39
        /*2d3e*/ 	.short	(.L_40 - .L_39)


	//   ....[0]....
.L_39:
        /*2d40*/ 	.word	0x00000350
        /*2d44*/ 	.word	0x000000ff
        /*2d48*/ 	.word	0x00038050
        /*2d4c*/ 	.short	0x0100
        /*2d4e*/ 	.byte	0x0a
	.zero		1


	//   ....[1]....
        /*2d50*/ 	.word	0x00000360
        /*2d54*/ 	.word	0x000000ff
        /*2d58*/ 	.word	0x00038060
        /*2d5c*/ 	.short	0x0100
        /*2d5e*/ 	.byte	0x0a
	.zero		1


	//   ....[2]....
        /*2d60*/ 	.word	0x00000370
        /*2d64*/ 	.word	0x000000ff
        /*2d68*/ 	.word	0x00038058
        /*2d6c*/ 	.short	0x0100
        /*2d6e*/ 	.byte	0x0a
	.zero		1


	//   ....[3]....
        /*2d70*/ 	.word	0x00000380
        /*2d74*/ 	.word	0x000000ff
        /*2d78*/ 	.word	0x00038068
        /*2d7c*/ 	.short	0x0100
        /*2d7e*/ 	.byte	0x0a
	.zero		1


	//   ....[4]....
        /*2d80*/ 	.word	0x000004b0
        /*2d84*/ 	.word	0x000000ff
        /*2d88*/ 	.word	0x00038000
        /*2d8c*/ 	.short	0x0100
        /*2d8e*/ 	.byte	0x0a
	.zero		1


	//   ....[5]....
        /*2d90*/ 	.word	0x000004c0
        /*2d94*/ 	.word	0x000000ff
        /*2d98*/ 	.word	0x00038028
        /*2d9c*/ 	.short	0x0100
        /*2d9e*/ 	.byte	0x0a
	.zero		1


	//   ....[6]....
        /*2da0*/ 	.word	0x000004d0
        /*2da4*/ 	.word	0x000000ff
        /*2da8*/ 	.word	0x00038008
        /*2dac*/ 	.short	0x0100
        /*2dae*/ 	.byte	0x0a
	.zero		1


	//   ....[7]....
        /*2db0*/ 	.word	0x000004e0
        /*2db4*/ 	.word	0x000000ff
        /*2db8*/ 	.word	0x00038030
        /*2dbc*/ 	.short	0x0100
        /*2dbe*/ 	.byte	0x0a
	.zero		1


	//   ....[8]....
        /*2dc0*/ 	.word	0x000004f0
        /*2dc4*/ 	.word	0x000000ff
        /*2dc8*/ 	.word	0x00038010
        /*2dcc*/ 	.short	0x0100
        /*2dce*/ 	.byte	0x0a
	.zero		1


	//   ....[9]....
        /*2dd0*/ 	.word	0x00000500
        /*2dd4*/ 	.word	0x000000ff
        /*2dd8*/ 	.word	0x00038038
        /*2ddc*/ 	.short	0x0100
        /*2dde*/ 	.byte	0x0a
	.zero		1


	//   ....[10]....
        /*2de0*/ 	.word	0x00000510
        /*2de4*/ 	.word	0x000000ff
        /*2de8*/ 	.word	0x00038018
        /*2dec*/ 	.short	0x0100
        /*2dee*/ 	.byte	0x0a
	.zero		1


	//   ....[11]....
        /*2df0*/ 	.word	0x00000520
        /*2df4*/ 	.word	0x000000ff
        /*2df8*/ 	.word	0x00038040
        /*2dfc*/ 	.short	0x0100
        /*2dfe*/ 	.byte	0x0a
	.zero		1


	//   ....[12]....
        /*2e00*/ 	.word	0x00000530
        /*2e04*/ 	.word	0x000000ff
        /*2e08*/ 	.word	0x00038020
        /*2e0c*/ 	.short	0x0100
        /*2e0e*/ 	.byte	0x0a
	.zero		1


	//   ....[13]....
        /*2e10*/ 	.word	0x00000540
        /*2e14*/ 	.word	0x000000ff
        /*2e18*/ 	.word	0x00038048
        /*2e1c*/ 	.short	0x0100
        /*2e1e*/ 	.byte	0x0a
	.zero		1


	//   ....[14]....
        /*2e20*/ 	.word	0x00000670
        /*2e24*/ 	.word	0x000000ff
        /*2e28*/ 	.word	0x00038070
        /*2e2c*/ 	.short	0x0100
        /*2e2e*/ 	.byte	0x0a
	.zero		1


	//   ....[15]....
        /*2e30*/ 	.word	0x00000680
        /*2e34*/ 	.word	0x000000ff
        /*2e38*/ 	.word	0x00038080
        /*2e3c*/ 	.short	0x0100
        /*2e3e*/ 	.byte	0x0a
	.zero		1


	//   ....[16]....
        /*2e40*/ 	.word	0x00000690
        /*2e44*/ 	.word	0x000000ff
        /*2e48*/ 	.word	0x00038078
        /*2e4c*/ 	.short	0x0100
        /*2e4e*/ 	.byte	0x0a
	.zero		1


	//   ....[17]....
        /*2e50*/ 	.word	0x000006a0
        /*2e54*/ 	.word	0x000000ff
        /*2e58*/ 	.word	0x00038088
        /*2e5c*/ 	.short	0x0100
        /*2e5e*/ 	.byte	0x0a
	.zero		1


	//   ....[18]....
        /*2e60*/ 	.word	0x000007e0
        /*2e64*/ 	.word	0x000000ff
        /*2e68*/ 	.word	0x00038090
        /*2e6c*/ 	.short	0x0100
        /*2e6e*/ 	.byte	0x06
	.zero		1


	//   ....[19]....
        /*2e70*/ 	.word	0x000007f0
        /*2e74*/ 	.word	0x000000ff
        /*2e78*/ 	.word	0x00038098
        /*2e7c*/ 	.short	0x0100
        /*2e7e*/ 	.byte	0x06
	.zero		1


	//   ....[20]....
        /*2e80*/ 	.word	0x00000800
        /*2e84*/ 	.word	0x000000ff
        /*2e88*/ 	.word	0x000380a0
        /*2e8c*/ 	.short	0x0100
        /*2e8e*/ 	.byte	0x06
	.zero		1


	//   ....[21]....
        /*2e90*/ 	.word	0x00000810
        /*2e94*/ 	.word	0x000000ff
        /*2e98*/ 	.word	0x000380a8
        /*2e9c*/ 	.short	0x0100
        /*2e9e*/ 	.byte	0x06
	.zero		1


	//   ....[22]....
        /*2ea0*/ 	.word	0x00000910
        /*2ea4*/ 	.word	0x000000ff
        /*2ea8*/ 	.word	0x000380c0
        /*2eac*/ 	.short	0x0100
        /*2eae*/ 	.byte	0x0a
	.zero		1


	//   ....[23]....
        /*2eb0*/ 	.word	0x00000920
        /*2eb4*/ 	.word	0x000000ff
        /*2eb8*/ 	.word	0x000380e0
        /*2ebc*/ 	.short	0x0100
        /*2ebe*/ 	.byte	0x0a
	.zero		1


	//   ....[24]....
        /*2ec0*/ 	.word	0x00000930
        /*2ec4*/ 	.word	0x000000ff
        /*2ec8*/ 	.word	0x000380c8
        /*2ecc*/ 	.short	0x0100
        /*2ece*/ 	.byte	0x0a
	.zero		1


	//   ....[25]....
        /*2ed0*/ 	.word	0x00000940
        /*2ed4*/ 	.word	0x000000ff
        /*2ed8*/ 	.word	0x000380e8
        /*2edc*/ 	.short	0x0100
        /*2ede*/ 	.byte	0x0a
	.zero		1


	//   ....[26]....
        /*2ee0*/ 	.word	0x00000950
        /*2ee4*/ 	.word	0x000000ff
        /*2ee8*/ 	.word	0x000380d0
        /*2eec*/ 	.short	0x0100
        /*2eee*/ 	.byte	0x0a
	.zero		1


	//   ....[27]....
        /*2ef0*/ 	.word	0x00000960
        /*2ef4*/ 	.word	0x000000ff
        /*2ef8*/ 	.word	0x000380f0
        /*2efc*/ 	.short	0x0100
        /*2efe*/ 	.byte	0x0a
	.zero		1


	//   ....[28]....
        /*2f00*/ 	.word	0x00000970
        /*2f04*/ 	.word	0x000000ff
        /*2f08*/ 	.word	0x000380d8
        /*2f0c*/ 	.short	0x0100
        /*2f0e*/ 	.byte	0x0a
	.zero		1


	//   ....[29]....
        /*2f10*/ 	.word	0x00000980
        /*2f14*/ 	.word	0x000000ff
        /*2f18*/ 	.word	0x000380f8
        /*2f1c*/ 	.short	0x0100
        /*2f1e*/ 	.byte	0x0a
	.zero		1


	//   ....[30]....
        /*2f20*/ 	.word	0x00000eb0
        /*2f24*/ 	.word	0x000000ff
        /*2f28*/ 	.word	0x00038050
        /*2f2c*/ 	.short	0x010a
        /*2f2e*/ 	.byte	0x05
	.zero		1


	//   ....[31]....
        /*2f30*/ 	.word	0x00000f20
        /*2f34*/ 	.word	0x000000ff
        /*2f38*/ 	.word	0x00038000
        /*2f3c*/ 	.short	0x010a
        /*2f3e*/ 	.byte	0x04
	.zero		1


	//   ....[32]....
        /*2f40*/ 	.word	0x00000fa0
        /*2f44*/ 	.word	0x000000ff
        /*2f48*/ 	.word	0x00000000
        /*2f4c*/ 	.short	0x010a
        /*2f4e*/ 	.byte	0x09
	.zero		1


	//   ....[33]....
        /*2f50*/ 	.word	0x00001a50
        /*2f54*/ 	.word	0x0000000b
        /*2f58*/ 	.word	0x00000000
        /*2f5c*/ 	.short	0x0101
        /*2f5e*/ 	.byte	0x0b
	.zero		1


	//   ....[34]....
        /*2f60*/ 	.word	0x00003300
        /*2f64*/ 	.word	0x000000ff
        /*2f68*/ 	.word	0x00038008
        /*2f6c*/ 	.short	0x010a
        /*2f6e*/ 	.byte	0x06
	.zero		1


	//   ....[35]....
        /*2f70*/ 	.word	0x00004fc0
        /*2f74*/ 	.word	0x000000ff
        /*2f78*/ 	.word	0x00000000
        /*2f7c*/ 	.short	0x0101
        /*2f7e*/ 	.byte	0x06
	.zero		1


	//   ....[36]....
        /*2f80*/ 	.word	0x00005130
        /*2f84*/ 	.word	0x000000ff
        /*2f88*/ 	.word	0x00038000
        /*2f8c*/ 	.short	0x010a
        /*2f8e*/ 	.byte	0x06
	.zero		1


	//   ....[37]....
        /*2f90*/ 	.word	0x00009180
        /*2f94*/ 	.word	0x000000ff
        /*2f98*/ 	.word	0x00038000
        /*2f9c*/ 	.short	0x010a
        /*2f9e*/ 	.byte	0x07
	.zero		1


	//   ....[38]....
        /*2fa0*/ 	.word	0x000095f0
        /*2fa4*/ 	.word	0x000000ff
        /*2fa8*/ 	.word	0x00038000
        /*2fac*/ 	.short	0x010a
        /*2fae*/ 	.byte	0x07
	.zero		1


	//   ....[39]....
        /*2fb0*/ 	.word	0x0000bea0
        /*2fb4*/ 	.word	0x000000ff
        /*2fb8*/ 	.word	0x00000000
        /*2fbc*/ 	.short	0x0101
        /*2fbe*/ 	.byte	0x07
	.zero		1


	//   ....[40]....
        /*2fc0*/ 	.word	0x0000bf70
        /*2fc4*/ 	.word	0x000000ff
        /*2fc8*/ 	.word	0x00000000
        /*2fcc*/ 	.short	0x0101
        /*2fce*/ 	.byte	0x07
	.zero		1


	//   ....[41]....
        /*2fd0*/ 	.word	0x0000e1e0
        /*2fd4*/ 	.word	0x000000ff
        /*2fd8*/ 	.word	0x00038098
        /*2fdc*/ 	.short	0x010a
        /*2fde*/ 	.byte	0x04
	.zero		1


	//   ....[42]....
        /*2fe0*/ 	.word	0x00011d50
        /*2fe4*/ 	.word	0x00000000
        /*2fe8*/ 	.word	0x00038090
        /*2fec*/ 	.short	0x0101
        /*2fee*/ 	.byte	0x05
	.zero		1


	//   ....[43]....
        /*2ff0*/ 	.word	0x00011ea0
        /*2ff4*/ 	.word	0x00000004
        /*2ff8*/ 	.word	0x00038060
        /*2ffc*/ 	.short	0x010a
        /*2ffe*/ 	.byte	0x3f
	.zero		1


	//   ....[44]....
        /*3000*/ 	.word	0x00012230
        /*3004*/ 	.word	0x00000002
        /*3008*/ 	.word	0x00038028
        /*300c*/ 	.short	0x010a
        /*300e*/ 	.byte	0x3f
	.zero		1


	//   ....[45]....
        /*3010*/ 	.word	0x000125c0
        /*3014*/ 	.word	0x00000005
        /*3018*/ 	.word	0x00038060
        /*301c*/ 	.short	0x010a
        /*301e*/ 	.byte	0x3f
	.zero		1


	//   ....[46]....
        /*3020*/ 	.word	0x00012980
        /*3024*/ 	.word	0x00000004
        /*3028*/ 	.word	0x00038028
        /*302c*/ 	.short	0x010a
        /*302e*/ 	.byte	0x3f
	.zero		1


	//   ....[47]....
        /*3030*/ 	.word	0x00012cb0
        /*3034*/ 	.word	0x00000006
        /*3038*/ 	.word	0x00038028
        /*303c*/ 	.short	0x010a
        /*303e*/ 	.byte	0x3f
	.zero		1


	//   ....[48]....
        /*3040*/ 	.word	0x00013070
        /*3044*/ 	.word	0x00000006
        /*3048*/ 	.word	0x00038028
        /*304c*/ 	.short	0x010a
        /*304e*/ 	.byte	0x3f
	.zero		1


	//   ....[49]....
        /*3050*/ 	.word	0x000132d0
        /*3054*/ 	.word	0x00000003
        /*3058*/ 	.word	0x00038050
        /*305c*/ 	.short	0x010a
        /*305e*/ 	.byte	0x3f
	.zero		1


	//   ....[50]....
        /*3060*/ 	.word	0x00013340
        /*3064*/ 	.word	0x00000003
        /*3068*/ 	.word	0x00038000
        /*306c*/ 	.short	0x010a
        /*306e*/ 	.byte	0x3f
	.zero		1


	//   ....[51]....
        /*3070*/ 	.word	0x000133a0
        /*3074*/ 	.word	0x00000004
        /*3078*/ 	.word	0x00000000
        /*307c*/ 	.short	0x010a
        /*307e*/ 	.byte	0x3f
	.zero		1


	//   ....[52]....
        /*3080*/ 	.word	0x00013410
        /*3084*/ 	.word	0x00000003
        /*3088*/ 	.word	0x00038008
        /*308c*/ 	.short	0x010a
        /*308e*/ 	.byte	0x3f
	.zero		1


	//   ....[53]....
        /*3090*/ 	.word	0x00013470
        /*3094*/ 	.word	0x00000004
        /*3098*/ 	.word	0x00038000
        /*309c*/ 	.short	0x010a
        /*309e*/ 	.byte	0x3f
	.zero		1


	//   ....[54]....
        /*30a0*/ 	.word	0x000134d0
        /*30a4*/ 	.word	0x00000000
        /*30a8*/ 	.word	0x00038000
        /*30ac*/ 	.short	0x010a
        /*30ae*/ 	.byte	0x3f
	.zero		1


	//   ....[55]....
        /*30b0*/ 	.word	0x00013530
        /*30b4*/ 	.word	0x00000003
        /*30b8*/ 	.word	0x00038098
        /*30bc*/ 	.short	0x010a
        /*30be*/ 	.byte	0x3f
	.zero		1


	//   ....[56]....
        /*30c0*/ 	.word	0x00013580
        /*30c4*/ 	.word	0x00000004
        /*30c8*/ 	.word	0x00038060
        /*30cc*/ 	.short	0x010a
        /*30ce*/ 	.byte	0x3f
	.zero		1


	//   ....[57]....
        /*30d0*/ 	.word	0x000135d0
        /*30d4*/ 	.word	0x00000002
        /*30d8*/ 	.word	0x00038028
        /*30dc*/ 	.short	0x010a
        /*30de*/ 	.byte	0x3f
	.zero		1


	//   ....[58]....
        /*30e0*/ 	.word	0x00013620
        /*30e4*/ 	.word	0x00000005
        /*30e8*/ 	.word	0x00038060
        /*30ec*/ 	.short	0x010a
        /*30ee*/ 	.byte	0x3f
	.zero		1


	//   ....[59]....
        /*30f0*/ 	.word	0x00013670
        /*30f4*/ 	.word	0x00000004
        /*30f8*/ 	.word	0x00038028
        /*30fc*/ 	.short	0x010a
        /*30fe*/ 	.byte	0x3f
	.zero		1


	//   ....[60]....
        /*3100*/ 	.word	0x000136c0
        /*3104*/ 	.word	0x00000006
        /*3108*/ 	.word	0x00038028
        /*310c*/ 	.short	0x010a
        /*310e*/ 	.byte	0x3f
	.zero		1


	//   ....[61]....
        /*3110*/ 	.word	0x00013710
        /*3114*/ 	.word	0x00000006
        /*3118*/ 	.word	0x00038028
        /*311c*/ 	.short	0x010a
        /*311e*/ 	.byte	0x3f
	.zero		1


	//----- nvinfo : EIATTR_NUM_MBARRIERS
	.align		4
.L_40:
        /*3120*/ 	.byte	0x03, 0x38
        /*3122*/ 	.short	0x001e


	//----- nvinfo : EIATTR_EXIT_INSTR_OFFSETS
	.align		4
        /*3124*/ 	.byte	0x04, 0x1c
        /*3126*/ 	.short	(.L_42 - .L_41)


	//   ....[0]....
.L_41:
        /*3128*/ 	.word	0x00000a30


	//   ....[1]....
        /*312c*/ 	.word	0x00011d60


	//   ....[2]....
        /*3130*/ 	.word	0x00011da0


	//   ....[3]....
        /*3134*/ 	.word	0x00012b80


	//   ....[4]....
        /*3138*/ 	.word	0x000132b0


	//----- nvinfo : EIATTR_MAX_THREADS
	.align		4
.L_42:
        /*313c*/ 	.byte	0x04, 0x05
        /*313e*/ 	.short	(.L_44 - .L_43)
.L_43:
        /*3140*/ 	.word	0x00000180
        /*3144*/ 	.word	0x00000001
        /*3148*/ 	.word	0x00000001


	//----- nvinfo : EIATTR_CRS_STACK_SIZE
	.align		4
.L_44:
        /*314c*/ 	.byte	0x04, 0x1e
        /*314e*/ 	.short	(.L_46 - .L_45)
.L_45:
        /*3150*/ 	.word	0x00000000


	//----- nvinfo : EIATTR_CBANK_PARAM_SIZE
	.align		4
.L_46:
        /*3154*/ 	.byte	0x03, 0x19
        /*3156*/ 	.short	0x0870


	//----- nvinfo : EIATTR_PARAM_CBANK
	.align		4
        /*3158*/ 	.byte	0x04, 0x0a
        /*315a*/ 	.short	(.L_48 - .L_47)
	.align		4
.L_47:
        /*315c*/ 	.word	index@(.nv.constant0._ZN7cutlass13device_kernelINS_4fmha6kernel28FmhaKernelTmaWarpSpecializedINS1_10collective30FmhaMainloopTmaWarpSpecializedINS_12float_e4m3_tEffN4cute5tupleIJNS7_1CILi128EEENS9_ILi64EEENS9_ILi512EEEEEENS8_IJiNS9_ILi1EEENS8_IJiiEEEEEESG_NS8_IJSE_iSF_EEENS4_13DefaultFusionEJEEENS4_15FmhaFwdEpilogueIS6_fNS8_IJSB_SC_SB_EEEEENS2_23IndividualTileSchedulerEJEEEEEvNT_6ParamsE)
        /*3160*/ 	.short	0x0210
        /*3162*/ 	.short	0x0870


	//----- nvinfo : EIATTR_SW_WAR
	.align		4
.L_48:
        /*3164*/ 	.byte	0x04, 0x36
        /*3166*/ 	.short	(.L_50 - .L_49)
.L_49:
        /*3168*/ 	.word	0x00000008
.L_50:


//--------------------- .nv.callgraph             --------------------------
	.section	.nv.callgraph,"",@"SHT_CUDA_CALLGRAPH"
	.align	4
	.sectionentsize	8
	.align		4
        /*0000*/ 	.word	0x00000000
	.align		4
        /*0004*/ 	.word	0xffffffff
	.align		4
        /*0008*/ 	.word	index@(_ZN7cutlass13device_kernelINS_4fmha6kernel28FmhaKernelTmaWarpSpecializedINS1_10collective30FmhaMainloopTmaWarpSpecializedINS_12float_e4m3_tEffN4cute5tupleIJNS7_1CILi128EEENS9_ILi64EEENS9_ILi512EEEEEENS8_IJiNS9_ILi1EEENS8_IJiiEEEEEESG_NS8_IJSE_iSF_EEENS4_13DefaultFusionEJEEENS4_15FmhaFwdEpilogueIS6_fNS8_IJSB_SC_SB_EEEEENS2_23IndividualTileSchedulerEJEEEEEvNT_6ParamsE)
	.align		4
        /*000c*/ 	.word	index@(__assertfail)
	.align		4
        /*0010*/ 	.word	0x00000000
	.align		4
        /*0014*/ 	.word	0xfffffffe
	.align		4
        /*0018*/ 	.word	0x00000000
	.align		4
        /*001c*/ 	.word	0xfffffffd
	.align		4
        /*0020*/ 	.word	0x00000000
	.align		4
        /*0024*/ 	.word	0xfffffffc


//--------------------- .nv.constant4             --------------------------
	.section	.nv.constant4,"a",@progbits
	.align	8
	.align		8
.nv.constant4:
        /*0000*/ 	.dword	__assertfail
	.align		8
        /*0008*/ 	.dword	__unnamed_1
	.align		8
        /*0010*/ 	.dword	__unnamed_2
	.align		8
        /*0018*/ 	.dword	_ZN39_INTERNAL_a63f5e70_4_k_cu_f4f7a760_30534cuda3std3__45__cpo5beginE
	.align		8
        /*0020*/ 	.dword	_ZN39_INTERNAL_a63f5e70_4_k_cu_f4f7a760_30534cuda3std3__45__cpo3endE
	.align		8
        /*0028*/ 	.dword	_ZN39_INTERNAL_a63f5e70_4_k_cu_f4f7a760_30534cuda3std3__45__cpo6cbeginE
	.align		8
        /*0030*/ 	.dword	_ZN39_INTERNAL_a63f5e70_4_k_cu_f4f7a760_30534cuda3std3__45__cpo4cendE
	.align		8
        /*0038*/ 	.dword	_ZN39_INTERNAL_a63f5e70_4_k_cu_f4f7a760_30534cuda3std3__441_GLOBAL__N__a63f5e70_4_k_cu_f4f7a760_30536ignoreE
	.align		8
        /*0040*/ 	.dword	_ZN39_INTERNAL_a63f5e70_4_k_cu_f4f7a760_30534cuda3std3__419piecewise_constructE
	.align		8
        /*0048*/ 	.dword	_ZN39_INTERNAL_a63f5e70_4_k_cu_f4f7a760_30534cuda3std3__48in_placeE
	.align		8
        /*0050*/ 	.dword	_ZN39_INTERNAL_a63f5e70_4_k_cu_f4f7a760_30534cuda3std6ranges3__45__cpo4swapE
	.align		8
        /*0058*/ 	.dword	_ZN39_INTERNAL_a63f5e70_4_k_cu_f4f7a760_30534cuda3std6ranges3__45__cpo9iter_moveE
	.align		8
        /*0060*/ 	.dword	_ZN39_INTERNAL_a63f5e70_4_k_cu_f4f7a760_30534cute7productE
	.align		8
        /*0068*/ 	.dword	_ZN39_INTERNAL_a63f5e70_4_k_cu_f4f7a760_30534cute1_E
	.align		8
        /*0070*/ 	.dword	$str$24
	.align		8
        /*0078*/ 	.dword	$str$25


//--------------------- .text._ZN7cutlass13device_kernelINS_4fmha6kernel28FmhaKernelTmaWarpSpecializedINS1_10collective30FmhaMainloopTmaWarpSpecializedINS_12float_e4m3_tEffN4cute5tupleIJNS7_1CILi128EEENS9_ILi64EEENS9_ILi512EEEEEENS8_IJiNS9_ILi1EEENS8_IJiiEEEEEESG_NS8_IJSE_iSF_EEENS4_13DefaultFusionEJEEENS4_15FmhaFwdEpilogueIS6_fNS8_IJSB_SC_SB_EEEEENS2_23IndividualTileSchedulerEJEEEEEvNT_6ParamsE --------------------------
	.section	.text._ZN7cutlass13device_kernelINS_4fmha6kernel28FmhaKernelTmaWarpSpecializedINS1_10collective30FmhaMainloopTmaWarpSpecializedINS_12float_e4m3_tEffN4cute5tupleIJNS7_1CILi128EEENS9_ILi64EEENS9_ILi512EEEEEENS8_IJiNS9_ILi1EEENS8_IJiiEEEEEESG_NS8_IJSE_iSF_EEENS4_13DefaultFusionEJEEENS4_15FmhaFwdEpilogueIS6_fNS8_IJSB_SC_SB_EEEEENS2_23IndividualTileSchedulerEJEEEEEvNT_6ParamsE,"ax",@progbits
	.align	128
.text._ZN7cutlass13device_kernelINS_4fmha6kernel28FmhaKernelTmaWarpSpecializedINS1_10collective30FmhaMainloopTmaWarpSpecializedINS_12float_e4m3_tEffN4cute5tupleIJNS7_1CILi128EEENS9_ILi64EEENS9_ILi512EEEEEENS8_IJiNS9_ILi1EEENS8_IJiiEEEEEESG_NS8_IJSE_iSF_EEENS4_13DefaultFusionEJEEENS4_15FmhaFwdEpilogueIS6_fNS8_IJSB_SC_SB_EEEEENS2_23IndividualTileSchedulerEJEEEEEvNT_6ParamsE:
        .type           _ZN7cutlass13device_kernelINS_4fmha6kernel28FmhaKernelTmaWarpSpecializedINS1_10collective30FmhaMainloopTmaWarpSpecializedINS_12float_e4m3_tEffN4cute5tupleIJNS7_1CILi128EEENS9_ILi64EEENS9_ILi512EEEEEENS8_IJiNS9_ILi1EEENS8_IJiiEEEEEESG_NS8_IJSE_iSF_EEENS4_13DefaultFusionEJEEENS4_15FmhaFwdEpilogueIS6_fNS8_IJSB_SC_SB_EEEEENS2_23IndividualTileSchedulerEJEEEEEvNT_6ParamsE,@function
        .size           _ZN7cutlass13device_kernelINS_4fmha6kernel28FmhaKernelTmaWarpSpecializedINS1_10collective30FmhaMainloopTmaWarpSpecializedINS_12float_e4m3_tEffN4cute5tupleIJNS7_1CILi128EEENS9_ILi64EEENS9_ILi512EEEEEENS8_IJiNS9_ILi1EEENS8_IJiiEEEEEESG_NS8_IJSE_iSF_EEENS4_13DefaultFusionEJEEENS4_15FmhaFwdEpilogueIS6_fNS8_IJSB_SC_SB_EEEEENS2_23IndividualTileSchedulerEJEEEEEvNT_6ParamsE,(.L_x_119 - _ZN7cutlass13device_kernelINS_4fmha6kernel28FmhaKernelTmaWarpSpecializedINS1_10collective30FmhaMainloopTmaWarpSpecializedINS_12float_e4m3_tEffN4cute5tupleIJNS7_1CILi128EEENS9_ILi64EEENS9_ILi512EEEEEENS8_IJiNS9_ILi1EEENS8_IJiiEEEEEESG_NS8_IJSE_iSF_EEENS4_13DefaultFusionEJEEENS4_15FmhaFwdEpilogueIS6_fNS8_IJSB_SC_SB_EEEEENS2_23IndividualTileSchedulerEJEEEEEvNT_6ParamsE)
        .other          _ZN7cutlass13device_kernelINS_4fmha6kernel28FmhaKernelTmaWarpSpecializedINS1_10collective30FmhaMainloopTmaWarpSpecializedINS_12float_e4m3_tEffN4cute5tupleIJNS7_1CILi128EEENS9_ILi64EEENS9_ILi512EEEEEENS8_IJiNS9_ILi1EEENS8_IJiiEEEEEESG_NS8_IJSE_iSF_EEENS4_13DefaultFusionEJEEENS4_15FmhaFwdEpilogueIS6_fNS8_IJSB_SC_SB_EEEEENS2_23IndividualTileSchedulerEJEEEEEvNT_6ParamsE,@"STO_CUDA_ENTRY STV_DEFAULT"
_ZN7cutlass13device_kernelINS_4fmha6kernel28FmhaKernelTmaWarpSpecializedINS1_10collective30FmhaMainloopTmaWarpSpecializedINS_12float_e4m3_tEffN4cute5tupleIJNS7_1CILi128EEENS9_ILi64EEENS9_ILi512EEEEEENS8_IJiNS9_ILi1EEENS8_IJiiEEEEEESG_NS8_IJSE_iSF_EEENS4_13DefaultFusionEJEEENS4_15FmhaFwdEpilogueIS6_fNS8_IJSB_SC_SB_EEEEENS2_23IndividualTileSchedulerEJEEEEEvNT_6ParamsE:
[----:B------:R-:W1:Y:S02]  /*0000*/  LDC R1, c[0x0][0x28] ;  /* 0x00000a00ff017b82 */ /* 0x000e640000000800 */
[----:B-1----:R-:W-:Y:S01]  /*0010*/  IADD3 R1, R1, -0x648, RZ ;  /* 0xfffff9b801017810 */ /* 0x002fe20007ffe0ff */
[----:B------:R-:W1:Y:S01]  /*0020*/  S2R R0, SR_TID.X ;  /* 0x0000000000007919 */ /* 0x000e620000002100 */
[----:B------:R-:W-:Y:S01]  /*0030*/  ELECT P1, URZ, PT ;  /* 0x00000000003f782f */ /* 0x000fe20003820000 */
[----:B------:R-:W-:Y:S01]  /*0040*/  BSSY B0, `(.L_x_0) ;  /* 0x0000017000007945 */ /* 0x000fe20003800000 */
[----:B-1----:R-:W-:-:S05]  /*0050*/  SHF.R.U32.HI R2, RZ, 0x5, R0 ;  /* 0x00000005ff027819 */ /* 0x002fca0000011600 */
[----:B------:R-:W1:Y:S02]  /*0060*/  SHFL.IDX PT, R3, R2, RZ, 0x1f ;  /* 0x00001fff02037589 */ /* 0x000e6400000e0000 */
[----:B-1----:R-:W-:Y:S02]  /*0070*/  R2UR UR4, R3 ;  /* 0x00000000030472ca */ /* 0x002fe400000e0000 */
[----:B------:R-:W-:-:S06]  /*0080*/  SHF.R.U32.HI R3, RZ, 0x7, R0 ;  /* 0x00000007ff037819 */ /* 0x000fcc0000011600 */
[----:B------:R-:W1:Y:S05]  /*0090*/  SHFL.IDX PT, R3, R3, RZ, 0x1f ;  /* 0x00001fff03037589 */ /* 0x000e6a00000e0000 */
[----:B------:R-:W-:Y:S02]  /*00a0*/  USHF.R.S32.HI UR5, URZ, 0x1f, UR4 ;  /* 0x0000001f3f057899 */ /* 0x000fe40008011404 */
[----:B------:R-:W-:Y:S02]  /*00b0*/  ISETP.NE.OR P0, PT, RZ, UR4, !P1 ;  /* 0x00000004ff007c0c */ /* 0x000fe4000cf05670 */
[----:B------:R-:W-:-:S04]  /*00c0*/  ULEA.HI UR5, UR5, UR4, URZ, 0x2 ;  /* 0x0000000405057291 */ /* 0x000fc8000f8f103f */
[----:B------:R-:W-:-:S04]  /*00d0*/  ULOP3.LUT UR5, UR5, 0xfffffffc, URZ, 0xc0, !UPT ;  /* 0xfffffffc05057892 */ /* 0x000fc8000f8ec03f */
[----:B------:R-:W-:-:S03]  /*00e0*/  UIADD3 UR8, UR4, -UR5, URZ ;  /* 0x8000000504087290 */ /* 0x000fc6000fffe03f */
[----:B------:R-:W-:Y:S09]  /*00f0*/  @P0 BRA `(.L_x_1) ;  /* 0x00000000002c0947 */ /* 0x000ff20003800000 */
[----:B------:R-:W-:Y:S02]  /*0100*/  ULDC.64 UR4, c[0x0][0x198] ;  /* 0x0000660000047ab9 */ /* 0x000fe40000000a00 */
[----:B------:R-:W-:Y:S02]  /*0110*/  UIADD3 UR6, UP0, UR4, 0xf0, URZ ;  /* 0x000000f004067890 */ /* 0x000fe4000ff1e03f */
[----:B------:R-:W-:Y:S02]  /*0120*/  UIADD3 UR10, UP1, UR4, 0x1f0, URZ ;  /* 0x000001f0040a7890 */ /* 0x000fe4000ff3e03f */
[----:B------:R-:W-:Y:S02]  /*0130*/  UIADD3 UR4, UP2, UR4, 0x2f0, URZ ;  /* 0x000002f004047890 */ /* 0x000fe4000ff5e03f */
[----:B------:R-:W-:Y:S02]  /*0140*/  UIADD3.X UR7, URZ, UR5, URZ, UP0, !UPT ;  /* 0x000000053f077290 */ /* 0x000fe400087fe43f */
[----:B------:R-:W-:-:S02]  /*0150*/  UIADD3.X UR11, URZ, UR5, URZ, UP1, !UPT ;  /* 0x000000053f0b7290 */ /* 0x000fc40008ffe43f */
[----:B------:R-:W-:-:S05]  /*0160*/  UIADD3.X UR5, URZ, UR5, URZ, UP2, !UPT ;  /* 0x000000053f057290 */ /* 0x000fca00097fe43f */
[----:B------:R2:W-:Y:S02]  /*0170*/  UTMACCTL.PF [UR6] ;  /* 0x00000000060079b9 */ /* 0x0005e40008040000 */
[----:B------:R2:W-:Y:S02]  /*0180*/  UTMACCTL.PF [UR10] ;  /* 0x000000000a0079b9 */ /* 0x0005e40008040000 */
[----:B------:R2:W-:Y:S02]  /*0190*/  UTMACCTL.PF [UR4] ;  /* 0x00000000040079b9 */ /* 0x0005e40008040000 */
[----:B--2---:R-:W-:Y:S01]  /*01a0*/  NOP ;  /* 0x0000000000007918 */ /* 0x004fe20000000000 */
.L_x_1:
[----:B------:R-:W-:Y:S05]  /*01b0*/  BSYNC B0 ;  /* 0x0000000000007941 */ /* 0x000fea0003800000 */
.L_x_0:
[----:B------:R-:W2:Y:S01]  /*01c0*/  SHFL.IDX PT, R4, R2, RZ, 0x1f ;  /* 0x00001fff02047589 */ /* 0x000ea200000e0000 */
[----:B-1----:R-:W-:Y:S01]  /*01d0*/  R2UR UR4, R3 ;  /* 0x00000000030472ca */ /* 0x002fe200000e0000 */
[----:B------:R-:W-:-:S12]  /*01e0*/  UISETP.NE.AND UP0, UPT, UR8, 0x1, UPT ;  /* 0x000000010800788c */ /* 0x000fd8000bf05270 */
[----:B------:R-:W-:Y:S01]  /*01f0*/  MOV R5, UR4 ;  /* 0x0000000400057c02 */ /* 0x000fe20008000f00 */
[----:B------:R-:W-:Y:S02]  /*0200*/  UIADD3 UR9, UR4, -0x1, URZ ;  /* 0xffffffff04097890 */ /* 0x000fe4000fffe03f */
[----:B------:R-:W-:Y:S02]  /*0210*/  UISETP.EQ.AND UP0, UPT, UR4, URZ, !UP0 ;  /* 0x0000003f0400728c */ /* 0x000fe4000c702270 */
[----:B------:R1:W-:Y:S01]  /*0220*/  STL [R1+0x200], R5 ;  /* 0x0002000501007387 */ /* 0x0003e20000100800 */
[----:B------:R-:W-:Y:S02]  /*0230*/  UISETP.GE.U32.AND UP1, UPT, UR9, 0x4, UPT ;  /* 0x000000040900788c */ /* 0x000fe4000bf26070 */
[----:B------:R-:W-:Y:S01]  /*0240*/  USEL UR14, URZ, 0x1, !UP0 ;  /* 0x000000013f0e7887 */ /* 0x000fe2000c000000 */
[----:B--2---:R-:W-:-:S03]  /*0250*/  ISETP.NE.AND P0, PT, R4, RZ, PT ;  /* 0x000000ff0400720c */ /* 0x004fc60003f05270 */
[----:B------:R-:W-:-:S10]  /*0260*/  USEL UR14, UR14, 0x2, UP1 ;  /* 0x000000020e0e7887 */ /* 0x000fd40008800000 */
[----:B-1----:R-:W-:Y:S05]  /*0270*/  @P0 BRA `(.L_x_2) ;  /* 0x0000000000480947 */ /* 0x002fea0003800000 */
[----:B------:R-:W1:Y:S01]  /*0280*/  S2UR UR10, SR_CgaCtaId ;  /* 0x00000000000a79c3 */ /* 0x000e620000008800 */
[----:B------:R-:W-:Y:S01]  /*0290*/  UMOV UR4, 0x400 ;  /* 0x0000040000047882 */ /* 0x000fe20000000000 */
[----:B------:R-:W-:Y:S01]  /*02a0*/  UMOV UR5, 0x1 ;  /* 0x0000000100057882 */ /* 0x000fe20000000000 */
[----:B------:R-:W-:Y:S01]  /*02b0*/  UMOV UR6, 0x80 ;  /* 0x0000008000067882 */ /* 0x000fe20000000000 */
[----:B------:R-:W-:Y:S01]  /*02c0*/  ELECT P0, URZ, PT ;  /* 0x00000000003f782f */ /* 0x000fe20003800000 */
[----:B------:R-:W-:-:S04]  /*02d0*/  UIADD3 UR6, -UR6, 0x100000, URZ ;  /* 0x0010000006067890 */ /* 0x000fc8000fffe13f */
[----:B------:R-:W-:Y:S02]  /*02e0*/  USHF.L.U32 UR7, UR6, 0xb, URZ ;  /* 0x0000000b06077899 */ /* 0x000fe4000800063f */
[----:B------:R-:W-:Y:S02]  /*02f0*/  USHF.L.U32 UR6, UR6, 0x1, URZ ;  /* 0x0000000106067899 */ /* 0x000fe4000800063f */
[----:B-1----:R-:W-:Y:S02]  /*0300*/  ULEA UR10, UR10, UR4, 0x18 ;  /* 0x000000040a0a7291 */ /* 0x002fe4000f8ec03f */
[----:B------:R-:W-:-:S04]  /*0310*/  UIADD3 UR4, -UR5, 0x100000, URZ ;  /* 0x0010000005047890 */ /* 0x000fc8000fffe13f */
[----:B------:R-:W-:Y:S02]  /*0320*/  USHF.L.U32 UR5, UR4, 0xb, URZ ;  /* 0x0000000b04057899 */ /* 0x000fe4000800063f */
[----:B------:R-:W-:Y:S01]  /*0330*/  USHF.L.U32 UR4, UR4, 0x1, URZ ;  /* 0x0000000104047899 */ /* 0x000fe2000800063f */
[----:B------:R-:W1:Y:S11]  /*0340*/  FENCE.VIEW.ASYNC.S ;  /* 0x00000000000073c6 */ /* 0x000e760000000000 */
[----:B-1----:R1:W2:Y:S01]  /*0350*/  SYNCS.EXCH.64 URZ, [UR10+0x38050], UR4 ;  /* 0x038050040a3f75b2 */ /* 0x0022a20008000100 */
[----:B------:R1:W3:Y:S01]  /*0360*/  SYNCS.EXCH.64 URZ, [UR10+0x38060], UR6 ;  /* 0x038060060a3f75b2 */ /* 0x0002e20008000100 */
[----:B------:R1:W4:Y:S01]  /*0370*/  SYNCS.EXCH.64 URZ, [UR10+0x38058], UR4 ;  /* 0x038058040a3f75b2 */ /* 0x0003220008000100 */
[----:B------:R1:W1:Y:S01]  /*0380*/  SYNCS.EXCH.64 URZ, [UR10+0x38068], UR6 ;  /* 0x038068060a3f75b2 */ /* 0x0002620008000100 */
[----:B------:R-:W-:Y:S01]  /*0390*/  NOP ;  /* 0x0000000000007918 */ /* 0x000fe20000000000 */
.L_x_2:
[----:B------:R-:W5:Y:S01]  /*03a0*/  SHFL.IDX PT, R3, R2, RZ, 0x1f ;  /* 0x00001fff02037589 */ /* 0x000f6200000e0000 */
[----:B------:R-:W-:Y:S01]  /*03b0*/  NOP ;  /* 0x0000000000007918 */ /* 0x000fe20000000000 */
[----:B-----5:R-:W-:-:S13]  /*03c0*/  ISETP.NE.AND P0, PT, R3, RZ, PT ;  /* 0x000000ff0300720c */ /* 0x020fda0003f05270 */
[----:B------:R-:W-:Y:S05]  /*03d0*/  @P0 BRA `(.L_x_3) ;  /* 0x0000000000600947 */ /* 0x000fea0003800000 */
[----:B-1----:R-:W1:Y:S01]  /*03e0*/  S2UR UR5, SR_CgaCtaId ;  /* 0x00000000000579c3 */ /* 0x002e620000008800 */
[----:B------:R-:W-:Y:S01]  /*03f0*/  UMOV UR4, 0x400 ;  /* 0x0000040000047882 */ /* 0x000fe20000000000 */
[----:B------:R-:W-:Y:S01]  /*0400*/  UMOV UR6, 0x1 ;  /* 0x0000000100067882 */ /* 0x000fe20000000000 */
[----:B------:R-:W-:Y:S01]  /*0410*/  UMOV UR11, 0x100 ;  /* 0x00000100000b7882 */ /* 0x000fe20000000000 */
[----:B------:R-:W-:-:S04]  /*0420*/  UIADD3 UR6, -UR6, 0x100000, URZ ;  /* 0x0010000006067890 */ /* 0x000fc8000fffe13f */
[----:B------:R-:W-:Y:S02]  /*0430*/  USHF.L.U32 UR7, UR6, 0xb, URZ ;  /* 0x0000000b06077899 */ /* 0x000fe4000800063f */
[----:B------:R-:W-:Y:S01]  /*0440*/  USHF.L.U32 UR6, UR6, 0x1, URZ ;  /* 0x0000000106067899 */ /* 0x000fe2000800063f */
[----:B------:R-:W-:Y:S01]  /*0450*/  ELECT P0, URZ, PT ;  /* 0x00000000003f782f */ /* 0x000fe20003800000 */
[----:B-1----:R-:W-:Y:S02]  /*0460*/  ULEA UR10, UR5, UR4, 0x18 ;  /* 0x00000004050a7291 */ /* 0x002fe4000f8ec03f */
[----:B------:R-:W-:-:S04]  /*0470*/  UIADD3 UR4, -UR11, 0x100000, URZ ;  /* 0x001000000b047890 */ /* 0x000fc8000fffe13f */
[----:B------:R-:W-:Y:S02]  /*0480*/  USHF.L.U32 UR5, UR4, 0xb, URZ ;  /* 0x0000000b04057899 */ /* 0x000fe4000800063f */
[----:B------:R-:W-:Y:S01]  /*0490*/  USHF.L.U32 UR4, UR4, 0x1, URZ ;  /* 0x0000000104047899 */ /* 0x000fe2000800063f */
[----:B------:R-:W1:Y:S03]  /*04a0*/  FENCE.VIEW.ASYNC.S ;  /* 0x00000000000073c6 */ /* 0x000e660000000000 */
[----:B-1----:R1:W1:Y:S08]  /*04b0*/  SYNCS.EXCH.64 URZ, [UR10+0x38000], UR6 ;  /* 0x038000060a3f75b2 */ /* 0x0022700008000100 */
[----:B------:R1:W1:Y:S01]  /*04c0*/  SYNCS.EXCH.64 URZ, [UR10+0x38028], UR4 ;  /* 0x038028040a3f75b2 */ /* 0x0002620008000100 */
        /* <DEDUP_REMOVED lines=8> */
[----:B------:R-:W-:Y:S01]  /*0550*/  NOP ;  /* 0x0000000000007918 */ /* 0x000fe20000000000 */
.L_x_3:
        /* <DEDUP_REMOVED lines=21> */
[----:B------:R-:W-:Y:S01]  /*06b0*/  NOP ;  /* 0x0000000000007918 */ /* 0x000fe20000000000 */
.L_x_4:
[----:B------:R-:W5:Y:S01]  /*06c0*/  SHFL.IDX PT, R3, R2, RZ, 0x1f ;  /* 0x00001fff02037589 */ /* 0x000f6200000e0000 */
[----:B------:R-:W-:Y:S01]  /*06d0*/  ELECT P0, URZ, PT ;  /* 0x00000000003f782f */ /* 0x000fe20003800000 */
[----:B------:R-:W-:Y:S01]  /*06e0*/  NOP ;  /* 0x0000000000007918 */ /* 0x000fe20000000000 */
[----:B-1----:R-:W-:Y:S02]  /*06f0*/  UMOV UR4, 0x80 ;  /* 0x0000008000047882 */ /* 0x002fe40000000000 */
[C---:B-----5:R-:W-:Y:S02]  /*0700*/  ISETP.NE.OR P0, PT, R3.reuse, RZ, !P0 ;  /* 0x000000ff0300720c */ /* 0x060fe40004705670 */
[----:B------:R-:W-:-:S11]  /*0710*/  ISETP.NE.AND P2, PT, R3, RZ, PT ;  /* 0x000000ff0300720c */ /* 0x000fd60003f45270 */
[----:B------:R-:W-:Y:S01]  /*0720*/  VOTEU.ALL UP0, P0 ;  /* 0x00000000003f7886 */ /* 0x000fe20000000000 */
[----:B------:R-:W-:Y:S01]  /*0730*/  VOTEU.ALL UP2, P0 ;  /* 0x00000000003f7886 */ /* 0x000fe20000040000 */
[----:B------:R-:W-:Y:S01]  /*0740*/  VOTEU.ALL UP3, P0 ;  /* 0x00000000003f7886 */ /* 0x000fe20000060000 */
[----:B------:R-:W-:Y:S02]  /*0750*/  VOTEU.ALL UP4, P0 ;  /* 0x00000000003f7886 */ /* 0x000fe40000080000 */
[----:B------:R-:W1:Y:S01]  /*0760*/  @!UP0 S2UR UR7, SR_CgaCtaId ;  /* 0x00000000000789c3 */ /* 0x000e620000008800 */
[----:B------:R-:W-:Y:S01]  /*0770*/  @!UP0 UMOV UR6, 0x400 ;  /* 0x0000040000068882 */ /* 0x000fe20000000000 */
[----:B------:R-:W-:-:S04]  /*0780*/  @!UP0 UIADD3 UR4, -UR4, 0x100000, URZ ;  /* 0x0010000004048890 */ /* 0x000fc8000fffe13f */
[----:B------:R-:W-:Y:S02]  /*0790*/  @!UP0 USHF.L.U32 UR5, UR4, 0xb, URZ ;  /* 0x0000000b04058899 */ /* 0x000fe4000800063f */
[----:B------:R-:W-:Y:S02]  /*07a0*/  @!UP0 USHF.L.U32 UR4, UR4, 0x1, URZ ;  /* 0x0000000104048899 */ /* 0x000fe4000800063f */
[----:B-1----:R-:W-:Y:S01]  /*07b0*/  @!UP0 ULEA UR6, UR7, UR6, 0x18 ;  /* 0x0000000607068291 */ /* 0x002fe2000f8ec03f */
[----:B------:R-:W-:Y:S01]  /*07c0*/  VOTEU.ALL UP0, P0 ;  /* 0x00000000003f7886 */ /* 0x000fe20000000000 */
[----:B------:R-:W1:Y:S10]  /*07d0*/  FENCE.VIEW.ASYNC.S ;  /* 0x00000000000073c6 */ /* 0x000e740000000000 */
[----:B-1----:R1:W1:Y:S01]  /*07e0*/  @!UP0 SYNCS.EXCH.64 URZ, [UR6+0x38090], UR4 ;  /* 0x03809004063f85b2 */ /* 0x0022620008000100 */
[----:B------:R1:W1:Y:S01]  /*07f0*/  @!UP2 SYNCS.EXCH.64 URZ, [UR6+0x38098], UR4 ;  /* 0x03809804063fa5b2 */ /* 0x0002620008000100 */
[----:B------:R1:W1:Y:S01]  /*0800*/  @!UP3 SYNCS.EXCH.64 URZ, [UR6+0x380a0], UR4 ;  /* 0x0380a004063fb5b2 */ /* 0x0002620008000100 */
[----:B------:R1:W1:Y:S01]  /*0810*/  @!UP4 SYNCS.EXCH.64 URZ, [UR6+0x380a8], UR4 ;  /* 0x0380a804063fc5b2 */ /* 0x0002620008000100 */
[----:B------:R-:W-:Y:S01]  /*0820*/  NOP ;  /* 0x0000000000007918 */ /* 0x000fe20000000000 */
[----:B------:R-:W-:Y:S05]  /*0830*/  @P2 BRA `(.L_x_5) ;  /* 0x0000000000582947 */ /* 0x000fea0003800000 */
[----:B-1----:R-:W1:Y:S01]  /*0840*/  S2UR UR5, SR_CgaCtaId ;  /* 0x00000000000579c3 */ /* 0x002e620000008800 */
[----:B------:R-:W-:Y:S01]  /*0850*/  UMOV UR4, 0x400 ;  /* 0x0000040000047882 */ /* 0x000fe20000000000 */
[----:B------:R-:W-:Y:S01]  /*0860*/  UMOV UR6, 0x20 ;  /* 0x0000002000067882 */ /* 0x000fe20000000000 */
[----:B------:R-:W-:Y:S01]  /*0870*/  UMOV UR7, 0x80 ;  /* 0x0000008000077882 */ /* 0x000fe20000000000 */
[----:B------:R-:W-:Y:S01]  /*0880*/  ELECT P0, URZ, PT ;  /* 0x00000000003f782f */ /* 0x000fe20003800000 */
[----:B-1----:R-:W-:Y:S02]  /*0890*/  ULEA UR10, UR5, UR4, 0x18 ;  /* 0x00000004050a7291 */ /* 0x002fe4000f8ec03f */
[----:B------:R-:W-:-:S04]  /*08a0*/  UIADD3 UR4, -UR6, 0x100000, URZ ;  /* 0x0010000006047890 */ /* 0x000fc8000fffe13f */
[----:B------:R-:W-:Y:S02]  /*08b0*/  USHF.L.U32 UR5, UR4, 0xb, URZ ;  /* 0x0000000b04057899 */ /* 0x000fe4000800063f */
[----:B------:R-:W-:Y:S02]  /*08c0*/  USHF.L.U32 UR4, UR4, 0x1, URZ ;  /* 0x0000000104047899 */ /* 0x000fe4000800063f */
        /* <DEDUP_REMOVED lines=13> */
.L_x_5:
[----:B-1----:R-:W-:Y:S01]  /*09a0*/  R2UR UR4, R5 ;  /* 0x00000000050472ca */ /* 0x002fe200000e0000 */
[----:B------:R-:W-:Y:S01]  /*09b0*/  NOP ;  /* 0x0000000000007918 */ /* 0x000fe20000000000 */
[----:B------:R-:W-:Y:S01]  /*09c0*/  MOV R2, UR8 ;  /* 0x0000000800027c02 */ /* 0x000fe20008000f00 */
[----:B--234-:R-:W-:Y:S03]  /*09d0*/  BAR.SYNC.DEFER_BLOCKING 0x0 ;  /* 0x0000000000007b1d */ /* 0x01cfe60000010000 */
[----:B------:R-:W-:-:S07]  /*09e0*/  ISETP.EQ.AND P2, PT, R2, 0x1, P1 ;  /* 0x000000010200780c */ /* 0x000fce0000f42270 */
[----:B------:R-:W-:-:S13]  /*09f0*/  ISETP.NE.AND P0, PT, RZ, UR4, PT ;  /* 0x00000004ff007c0c */ /* 0x000fda000bf05270 */
[----:B------:R-:W-:Y:S05]  /*0a00*/  @!P0 BRA `(.L_x_6) ;  /* 0x0000011000d88947 */ /* 0x000fea0003800000 */
[----:B------:R-:W-:-:S06]  /*0a10*/  UISETP.GT.U32.AND UP0, UPT, UR9, 0x3, UPT ;  /* 0x000000030900788c */ /* 0x000fcc000bf04070 */
[----:B------:R-:W-:-:S13]  /*0a20*/  PLOP3.LUT P0, PT, PT, PT, UP0, 0x80, 0x0 ;  /* 0x000000000000781c */ /* 0x000fda0003f0f008 */
[----:B------:R-:W-:Y:S05]  /*0a30*/  @P0 EXIT ;  /* 0x000000000000094d */ /* 0x000fea0003800000 */
.L_x_7:
[----:B------:R-:W-:-:S08]  /*0a40*/  NOP ;  /* 0x0000000000007918 */ /* 0x000fd00000000000 */
[----:B------:R-:W1:Y:S02]  /*0a50*/  USETMAXREG.TRY_ALLOC.CTAPOOL UP0, 0xf0 ;  /* 0x000000f0000079c8 */ /* 0x000e640008000600 */
[----:B-1----:R-:W-:-:S13]  /*0a60*/  PLOP3.LUT P0, PT, PT, PT, UP0, 0x80, 0x0 ;  /* 0x000000000000781c */ /* 0x002fda0003f0f008 */
[----:B------:R-:W-:Y:S05]  /*0a70*/  @!P0 BRA `(.L_x_7) ;  /* 0xfffffffc00f08947 */ /* 0x000fea000383ffff */
[----:B------:R-:W2:Y:S01]  /*0a80*/  LDL R2, [R1+0x200] ;  /* 0x0002000001027983 */ /* 0x000ea20000100800 */
[----:B------:R-:W1:Y:S01]  /*0a90*/  S2UR UR5, SR_CTAID.X ;  /* 0x00000000000579c3 */ /* 0x000e620000002500 */
[----:B------:R-:W-:Y:S01]  /*0aa0*/  UMOV UR10, URZ ;  /* 0x0000003f000a7c82 */ /* 0x000fe20008000000 */
[----:B-1----:R-:W-:Y:S02]  /*0ab0*/  MOV R190, UR5 ;  /* 0x0000000500be7c02 */ /* 0x002fe40008000f00 */
[----:B--2---:R-:W-:-:S13]  /*0ac0*/  R2UR UR4, R2 ;  /* 0x00000000020472ca */ /* 0x004fda00000e0000 */
[----:B------:R-:W-:-:S03]  /*0ad0*/  UISETP.NE.AND UP0, UPT, UR4, 0x1, UPT ;  /* 0x000000010400788c */ /* 0x000fc6000bf05270 */
[----:B------:R-:W-:-:S03]  /*0ae0*/  UMOV UR4, URZ ;  /* 0x0000003f00047c82 */ /* 0x000fc60008000000 */
[----:B------:R-:W-:-:S13]  /*0af0*/  PLOP3.LUT P0, PT, PT, PT, UP0, 0x80, 0x0 ;  /* 0x000000000000781c */ /* 0x000fda0003f0f008 */
[----:B------:R-:W-:Y:S05]  /*0b00*/  @!P0 BRA `(.L_x_8) ;  /* 0x0000000000488947 */ /* 0x000fea0003800000 */
[----:B------:R-:W-:Y:S01]  /*0b10*/  R2UR UR5, R2 ;  /* 0x00000000020572ca */ /* 0x000fe200000e0000 */
[----:B------:R-:W-:-:S12]  /*0b20*/  UMOV UR10, 0x1 ;  /* 0x00000001000a7882 */ /* 0x000fd80000000000 */
[----:B------:R-:W-:-:S06]  /*0b30*/  UISETP.NE.AND UP0, UPT, UR5, 0x2, UPT ;  /* 0x000000020500788c */ /* 0x000fcc000bf05270 */
[----:B------:R-:W-:-:S13]  /*0b40*/  PLOP3.LUT P1, PT, PT, PT, UP0, 0x80, 0x0 ;  /* 0x000000000000781c */ /* 0x000fda0003f2f008 */
[----:B------:R-:W-:Y:S05]  /*0b50*/  @!P1 BRA `(.L_x_8) ;  /* 0x0000000000349947 */ /* 0x000fea0003800000 */
[----:B------:R-:W-:-:S13]  /*0b60*/  R2UR UR4, R2 ;  /* 0x00000000020472ca */ /* 0x000fda00000e0000 */
[----:B------:R-:W-:-:S06]  /*0b70*/  UISETP.NE.AND UP0, UPT, UR4, 0x3, UPT ;  /* 0x000000030400788c */ /* 0x000fcc000bf05270 */
[----:B------:R-:W-:-:S13]  /*0b80*/  PLOP3.LUT P1, PT, PT, PT, UP0, 0x80, 0x0 ;  /* 0x000000000000781c */ /* 0x000fda0003f2f008 */
[----:B------:R-:W-:Y:S05]  /*0b90*/  @!P1 BRA `(.L_x_9) ;  /* 0x00000000001c9947 */ /* 0x000fea0003800000 */
[----:B------:R-:W-:-:S13]  /*0ba0*/  R2UR UR4, R2 ;  /* 0x00000000020472ca */ /* 0x000fda00000e0000 */
[----:B------:R-:W-:-:S11]  /*0bb0*/  UISETP.NE.AND UP0, UPT, UR4, 0x4, UPT ;  /* 0x000000040400788c */ /* 0x000fd6000bf05270 */
[----:B------:R-:W-:Y:S01]  /*0bc0*/  @!UP0 UMOV UR4, 0x1 ;  /* 0x0000000100048882 */ /* 0x000fe20000000000 */
[----:B------:R-:W-:Y:S01]  /*0bd0*/  @!UP0 UMOV UR10, 0x1 ;  /* 0x00000001000a8882 */ /* 0x000fe20000000000 */
[----:B------:R-:W-:Y:S01]  /*0be0*/  @UP0 UMOV UR4, URZ ;  /* 0x0000003f00040c82 */ /* 0x000fe20008000000 */
[----:B------:R-:W-:Y:S01]  /*0bf0*/  @UP0 UMOV UR10, URZ ;  /* 0x0000003f000a0c82 */ /* 0x000fe20008000000 */
[----:B------:R-:W-:Y:S05]  /*0c00*/  BRA `(.L_x_8) ;  /* 0x0000000000087947 */ /* 0x000fea0003800000 */
.L_x_9:
[----:B------:R-:W-:Y:S01]  /*0c10*/  UMOV UR4, 0x1 ;  /* 0x0000000100047882 */ /* 0x000fe20000000000 */
[----:B------:R-:W-:-:S05]  /*0c20*/  UMOV UR10, URZ ;  /* 0x0000003f000a7c82 */ /* 0x000fca0008000000 */
.L_x_8:
[----:B------:R-:W-:Y:S05]  /*0c30*/  @!P0 BRA `(.L_x_10) ;  /* 0x0000000000608947 */ /* 0x000fea0003800000 */
[----:B------:R-:W-:-:S13]  /*0c40*/  R2UR UR5, R2 ;  /* 0x00000000020572ca */ /* 0x000fda00000e0000 */
        /* <DEDUP_REMOVED lines=10> */
[----:B------:R-:W-:Y:S05]  /*0cf0*/  @P0 BRA `(.L_x_13) ;  /* 0x00000000003c0947 */ /* 0x000fea0003800000 */
[----:B------:R-:W-:-:S13]  /*0d00*/  R2UR UR5, R190 ;  /* 0x00000000be0572ca */ /* 0x000fda00000e0000 */
[----:B------:R-:W-:-:S06]  /*0d10*/  ULEA UR5, UR5, 0x3, 0x1 ;  /* 0x0000000305057891 */ /* 0x000fcc000f8e083f */
[----:B------:R-:W-:Y:S01]  /*0d20*/  MOV R190, UR5 ;  /* 0x0000000500be7c02 */ /* 0x000fe20008000f00 */
[----:B------:R-:W-:Y:S06]  /*0d30*/  BRA `(.L_x_13) ;  /* 0x00000000002c7947 */ /* 0x000fec0003800000 */
.L_x_12:
[----:B------:R-:W-:-:S13]  /*0d40*/  R2UR UR5, R190 ;  /* 0x00000000be0572ca */ /* 0x000fda00000e0000 */
[----:B------:R-:W-:-:S06]  /*0d50*/  ULEA UR5, UR5, 0x2, 0x1 ;  /* 0x0000000205057891 */ /* 0x000fcc000f8e083f */
[----:B------:R-:W-:Y:S01]  /*0d60*/  IMAD.U32 R190, RZ, RZ, UR5 ;  /* 0x00000005ffbe7e24 */ /* 0x000fe2000f8e00ff */
[----:B------:R-:W-:Y:S06]  /*0d70*/  BRA `(.L_x_13) ;  /* 0x00000000001c7947 */ /* 0x000fec0003800000 */
.L_x_11:
[----:B------:R-:W-:-:S13]  /*0d80*/  R2UR UR5, R190 ;  /* 0x00000000be0572ca */ /* 0x000fda00000e0000 */
[----:B------:R-:W-:-:S06]  /*0d90*/  ULEA UR5, UR5, 0x1, 0x1 ;  /* 0x0000000105057891 */ /* 0x000fcc000f8e083f */
[----:B------:R-:W-:Y:S01]  /*0da0*/  MOV R190, UR5 ;  /* 0x0000000500be7c02 */ /* 0x000fe20008000f00 */
[----:B------:R-:W-:Y:S06]  /*0db0*/  BRA `(.L_x_13) ;  /* 0x00000000000c7947 */ /* 0x000fec0003800000 */
.L_x_10:
[----:B------:R-:W-:-:S13]  /*0dc0*/  R2UR UR5, R190 ;  /* 0x00000000be0572ca */ /* 0x000fda00000e0000 */
[----:B------:R-:W-:-:S06]  /*0dd0*/  USHF.L.U32 UR5, UR5, 0x1, URZ ;  /* 0x0000000105057899 */ /* 0x000fcc000800063f */
[----:B------:R-:W-:-:S07]  /*0de0*/  MOV R190, UR5 ;  /* 0x0000000500be7c02 */ /* 0x000fce0008000f00 */
.L_x_13:
[----:B------:R-:W-:-:S04]  /*0df0*/  ULOP3.LUT UR5, UR14, 0x1, URZ, 0xfc, !UPT ;  /* 0x000000010e057892 */ /* 0x000fc8000f8efc3f */
[----:B------:R-:W-:-:S06]  /*0e00*/  UISETP.NE.AND UP0, UPT, UR5, 0x3, UPT ;  /* 0x000000030500788c */ /* 0x000fcc000bf05270 */
[----:B------:R-:W-:-:S13]  /*0e10*/  PLOP3.LUT P0, PT, PT, PT, UP0, 0x80, 0x0 ;  /* 0x000000000000781c */ /* 0x000fda0003f0f008 */
[----:B------:R-:W-:Y:S05]  /*0e20*/  @!P0 BRA `(.L_x_14) ;  /* 0x0000000000048947 */ /* 0x000fea0003800000 */
[----:B------:R-:W-:Y:S01]  /*0e30*/  BPT.TRAP 0x1 ;  /* 0x000000040000795c */ /* 0x000fe20000300000 */
.L_x_14:
[----:B------:R-:W1:Y:S01]  /*0e40*/  S2UR UR6, SR_CgaCtaId ;  /* 0x00000000000679c3 */ /* 0x000e620000008800 */
[----:B------:R-:W-:Y:S01]  /*0e50*/  UMOV UR5, 0x400 ;  /* 0x0000040000057882 */ /* 0x000fe20000000000 */
[----:B------:R-:W-:-:S04]  /*0e60*/  MOV R2, UR4 ;  /* 0x0000000400027c02 */ /* 0x000fc80008000f00 */
[----:B------:R-:W-:Y:S01]  /*0e70*/  SHF.L.U32 R2, R2, 0x1f, RZ ;  /* 0x0000001f02027819 */ /* 0x000fe200000006ff */
[----:B-1----:R-:W-:-:S04]  /*0e80*/  ULEA UR7, UR6, UR5, 0x18 ;  /* 0x0000000506077291 */ /* 0x002fc8000f8ec03f */
[----:B------:R-:W-:Y:S02]  /*0e90*/  ULEA UR5, UR10, UR7, 0x3 ;  /* 0x000000070a057291 */ /* 0x000fe4000f8e183f */
[----:B------:R-:W-:-:S07]  /*0ea0*/  MOV R16, UR7 ;  /* 0x0000000700107c02 */ /* 0x000fce0008000f00 */
[----:B------:R-:W1:Y:S02]  /*0eb0*/  SYNCS.PHASECHK.TRANS64.TRYWAIT P1, [UR5+0x38050], R2 ;  /* 0x03805002ff0075a7 */ /* 0x000e640008020145 */
[----:B-1----:R-:W-:Y:S05]  /*0ec0*/  @!P1 BRA `(.L_x_15) ;  /* 0x0000012000fc9947 */ /* 0x002fea0003800000 */
.L_x_102:
[----:B------:R-:W-:Y:S05]  /*0ed0*/  @!P0 BRA `(.L_x_16) ;  /* 0x0000000000048947 */ /* 0x000fea0003800000 */
[----:B------:R-:W-:Y:S01]  /*0ee0*/  BPT.TRAP 0x1 ;  /* 0x000000040000795c */ /* 0x000fe20000300000 */
.L_x_16:
[----:B------:R-:W-:Y:S02]  /*0ef0*/  R2UR UR4, R16 ;  /* 0x00000000100472ca */ /* 0x000fe400000e0000 */
[----:B-1----:R-:W-:Y:S02]  /*0f00*/  SHF.L.U32 R2, RZ, 0x1f, RZ ;  /* 0x0000001fff027819 */ /* 0x002fe400000006ff */
[----:B------:R-:W-:-:S09]  /*0f10*/  ISETP.NE.AND P2, PT, RZ, UR9, PT ;  /* 0x00000009ff007c0c */ /* 0x000fd2000bf45270 */
[----:B------:R-:W1:Y:S01]  /*0f20*/  SYNCS.PHASECHK.TRANS64.TRYWAIT P1, [UR4+0x38000], R2 ;  /* 0x03800002ff0075a7 */ /* 0x000e620008020144 */
[----:B------:R-:W-:Y:S01]  /*0f30*/  UIADD3 UR11, UR4, 0x38090, URZ ;  /* 0x00038090040b7890 */ /* 0x000fe2000fffe03f */
[----:B-1----:R-:W-:Y:S11]  /*0f40*/  @!P1 BRA `(.L_x_17) ;  /* 0x0000012000f49947 */ /* 0x002ff60003800000 */
.L_x_103:
[----:B-1----:R-:W2:Y:S01]  /*0f50*/  LDL R3, [R1+0x200] ;  /* 0x0002000001037983 */ /* 0x002ea20000100800 */
[----:B------:R-:W-:Y:S01]  /*0f60*/  ULEA UR9, UR9, UR11, 0x3 ;  /* 0x0000000b09097291 */ /* 0x000fe2000f8e183f */
[----:B--2---:R-:W-:Y:S02]  /*0f70*/  R2UR UR4, R3 ;  /* 0x00000000030472ca */ /* 0x004fe400000e0000 */
[----:B------:R-:W-:-:S04]  /*0f80*/  SEL R3, RZ, 0x1, P2 ;  /* 0x00000001ff037807 */ /* 0x000fc80001000000 */
[----:B------:R-:W-:-:S04]  /*0f90*/  SHF.L.U32 R3, R3, 0x1f, RZ ;  /* 0x0000001f03037819 */ /* 0x000fc800000006ff */
[----:B------:R-:W1:Y:S03]  /*0fa0*/  SYNCS.PHASECHK.TRANS64.TRYWAIT P1, [UR9], R3 ;  /* 0x00000003ff0075a7 */ /* 0x000e660008020149 */
[----:B------:R-:W-:-:S04]  /*0fb0*/  UIADD3 UR15, UR4, -0x1, URZ ;  /* 0xffffffff040f7890 */ /* 0x000fc8000fffe03f */
[----:B------:R-:W-:Y:S01]  /*0fc0*/  USHF.L.U32 UR15, UR15, 0x3, URZ ;  /* 0x000000030f0f7899 */ /* 0x000fe2000800063f */
[----:B-1----:R-:W-:Y:S11]  /*0fd0*/  @!P1 BRA `(.L_x_18) ;  /* 0x0000012000ec9947 */ /* 0x002ff60003800000 */
.L_x_104:
[----:B------:R-:W-:Y:S01]  /*0fe0*/  R2UR UR5, R16 ;  /* 0x00000000100572ca */ /* 0x000fe200000e0000 */
[----:B------:R-:W-:Y:S01]  /*0ff0*/  WARPGROUP.ARRIVE ;  /* 0x00000000000079c5 */ /* 0x000fe20000000000 */
[----:B------:R-:W-:Y:S01]  /*1000*/  UMOV UR7, 0x40000040 ;  /* 0x4000004000077882 */ /* 0x000fe20000000000 */
[----:B------:R-:W-:Y:S01]  /*1010*/  UMOV UR9, 0x40000040 ;  /* 0x4000004000097882 */ /* 0x000fe20000000000 */
[----:B------:R-:W-:Y:S01]  /*1020*/  MOV R189, UR7 ;  /* 0x0000000700bd7c02 */ /* 0x000fe20008000f00 */
[----:B------:R-:W-:Y:S01]  /*1030*/  UMOV UR13, 0x40000040 ;  /* 0x40000040000d7882 */ /* 0x000fe20000000000 */
[----:B------:R-:W-:Y:S01]  /*1040*/  MOV R187, UR9 ;  /* 0x0000000900bb7c02 */ /* 0x000fe20008000f00 */
[----:B------:R-:W-:Y:S01]  /*1050*/  UMOV UR17, 0x40000040 ;  /* 0x4000004000117882 */ /* 0x000fe20000000000 */
[----:B------:R-:W-:Y:S01]  /*1060*/  UMOV UR19, 0x40000040 ;  /* 0x4000004000137882 */ /* 0x000fe20000000000 */
[----:B------:R-:W-:Y:S01]  /*1070*/  UMOV UR21, 0x40000040 ;  /* 0x4000004000157882 */ /* 0x000fe20000000000 */
[----:B------:R-:W-:Y:S01]  /*1080*/  UMOV UR23, 0x40000040 ;  /* 0x4000004000177882 */ /* 0x000fe20000000000 */
[----:B------:R-:W-:Y:S01]  /*1090*/  UMOV UR25, 0x40000040 ;  /* 0x4000004000197882 */ /* 0x000fe20000000000 */
[----:B------:R-:W-:Y:S01]  /*10a0*/  UMOV UR29, 0x40000040 ;  /* 0x40000040001d7882 */ /* 0x000fe20000000000 */
[----:B------:R-:W-:Y:S01]  /*10b0*/  USHF.R.U32.HI UR4, URZ, 0x4, UR5 ;  /* 0x000000043f047899 */ /* 0x000fe20008011605 */
[C---:B------:R-:W-:Y:S01]  /*10c0*/  LOP3.LUT R7, R0.reuse, 0x3, RZ, 0xc0, !PT ;  /* 0x0000000300077812 */ /* 0x040fe200078ec0ff */
[----:B------:R-:W-:Y:S01]  /*10d0*/  UIADD3 UR5, UR5, 0x10000, URZ ;  /* 0x0001000005057890 */ /* 0x000fe2000fffe03f */
[----:B------:R-:W-:Y:S01]  /*10e0*/  IMAD.MOV.U32 R151, RZ, RZ, RZ ;  /* 0x000000ffff977224 */ /* 0x000fe200078e00ff */
[----:B------:R-:W-:Y:S01]  /*10f0*/  ULOP3.LUT UR4, UR4, 0x3fff, URZ, 0xc0, !UPT ;  /* 0x00003fff04047892 */ /* 0x000fe2000f8ec03f */
[----:B------:R-:W-:Y:S01]  /*1100*/  IADD3 R7, R7, -0x1, RZ ;  /* 0xffffffff07077810 */ /* 0x000fe20007ffe0ff */
[----:B------:R-:W-:Y:S01]  /*1110*/  USHF.R.U32.HI UR5, URZ, 0x4, UR5 ;  /* 0x000000043f057899 */ /* 0x000fe20008011605 */
[----:B------:R-:W-:Y:S01]  /*1120*/  SHF.L.U32 R193, R0, 0x2, RZ ;  /* 0x0000000200c17819 */ /* 0x000fe200000006ff */
[----:B------:R-:W-:Y:S01]  /*1130*/  ULOP3.LUT UR4, UR4, 0x10000, URZ, 0xfc, !UPT ;  /* 0x0001000004047892 */ /* 0x000fe2000f8efc3f */
[----:B------:R-:W-:Y:S01]  /*1140*/  IMAD.MOV.U32 R0, RZ, RZ, 0x3021 ;  /* 0x00003021ff007424 */ /* 0x000fe200078e00ff */
[----:B------:R-:W-:Y:S01]  /*1150*/  ULOP3.LUT UR5, UR5, 0x3fff, URZ, 0xc0, !UPT ;  /* 0x00003fff05057892 */ /* 0x000fe2000f8ec03f */
[----:B------:R-:W-:Y:S01]  /*1160*/  LOP3.LUT R193, R193, 0xc, RZ, 0xc0, !PT ;  /* 0x0000000cc1c17812 */ /* 0x000fe200078ec0ff */
[----:B------:R-:W-:Y:S01]  /*1170*/  ULEA UR10, UR10, UR4, 0xb ;  /* 0x000000040a0a7291 */ /* 0x000fe2000f8e583f */
[----:B------:R-:W-:Y:S01]  /*1180*/  MOV R192, 0x1054 ;  /* 0x0000105400c07802 */ /* 0x000fe20000000f00 */
[----:B------:R-:W-:Y:S01]  /*1190*/  ULOP3.LUT UR26, UR5, 0x10000, URZ, 0xfc, !UPT ;  /* 0x00010000051a7892 */ /* 0x000fe2000f8efc3f */
[----:B------:R-:W-:Y:S01]  /*11a0*/  SHF.R.U32.HI R0, RZ, R193, R0 ;  /* 0x000000c1ff007219 */ /* 0x000fe20000011600 */
[----:B------:R-:W-:Y:S01]  /*11b0*/  UIADD3 UR12, UR10, 0x6, URZ ;  /* 0x000000060a0c7890 */ /* 0x000fe2000fffe03f */
[----:B------:R-:W-:Y:S01]  /*11c0*/  MOV R191, 0x3276 ;  /* 0x0000327600bf7802 */ /* 0x000fe20000000f00 */
[----:B------:R-:W-:Y:S01]  /*11d0*/  UMOV UR5, UR7 ;  /* 0x0000000700057c82 */ /* 0x000fe20008000000 */
[----:B------:R-:W-:Y:S01]  /*11e0*/  UMOV UR6, UR10 ;  /* 0x0000000a00067c82 */ /* 0x000fe20008000000 */
[----:B------:R-:W-:Y:S01]  /*11f0*/  UIADD3 UR16, UR10, 0x200, URZ ;  /* 0x000002000a107890 */ /* 0x000fe2000fffe03f */
[----:B------:R-:W-:Y:S01]  /*1200*/  IMAD.U32 R188, RZ, RZ, UR6 ;  /* 0x00000006ffbc7e24 */ /* 0x000fe2000f8e00ff */
[----:B------:R-:W-:Y:S01]  /*1210*/  UMOV UR4, UR6 ;  /* 0x0000000600047c82 */ /* 0x000fe20008000000 */
[----:B------:R-:W-:Y:S01]  /*1220*/  UMOV UR6, UR26 ;  /* 0x0000001a00067c82 */ /* 0x000fe20008000000 */
[----:B------:R-:W-:Y:S01]  /*1230*/  UIADD3 UR18, UR26, 0x200, URZ ;  /* 0x000002001a127890 */ /* 0x000fe2000fffe03f */
[----:B------:R-:W-:Y:S01]  /*1240*/  QGMMA.64x64x32.F32.E4M3.E4M3 R24, gdesc[UR4], RZ, !UPT, gsb0 ;  /* 0x00e00000041879f3 */ /* 0x000fe2000c0008ff */
[----:B------:R-:W-:Y:S01]  /*1250*/  UIADD3 UR4, UR10, 0x2, URZ ;  /* 0x000000020a047890 */ /* 0x000fe2000fffe03f */
[----:B------:R-:W-:Y:S01]  /*1260*/  LOP3.LUT R0, R0, 0xf, RZ, 0xc0, !PT ;  /* 0x0000000f00007812 */ /* 0x000fe200078ec0ff */
[----:B------:R-:W-:-:S02]  /*1270*/  UIADD3 UR6, UR26, 0x2, URZ ;  /* 0x000000021a067890 */ /* 0x000fc4000fffe03f */
[----:B------:R-:W-:Y:S01]  /*1280*/  MOV R185, UR26 ;  /* 0x0000001a00b97c02 */ /* 0x000fe20008000f00 */
[----:B------:R-:W-:Y:S01]  /*1290*/  UMOV UR5, UR9 ;  /* 0x0000000900057c82 */ /* 0x000fe20008000000 */
[----:B------:R-:W-:Y:S01]  /*12a0*/  UMOV UR7, 0x40000040 ;  /* 0x4000004000077882 */ /* 0x000fe20000000000 */
[----:B------:R-:W-:Y:S01]  /*12b0*/  UMOV UR9, 0x40000040 ;  /* 0x4000004000097882 */ /* 0x000fe20000000000 */
[----:B------:R-:W-:Y:S01]  /*12c0*/  UMOV UR8, UR4 ;  /* 0x0000000400087c82 */ /* 0x000fe20008000000 */
[----:B------:R-:W-:Y:S01]  /*12d0*/  UIADD3 UR20, UR10, 0x202, URZ ;  /* 0x000002020a147890 */ /* 0x000fe2000fffe03f */
[----:B------:R-:W-:Y:S01]  /*12e0*/  MOV R186, UR8 ;  /* 0x0000000800ba7c02 */ /* 0x000fe20008000f00 */
[----:B------:R-:W-:Y:S01]  /*12f0*/  UMOV UR4, UR8 ;  /* 0x0000000800047c82 */ /* 0x000fe20008000000 */
[----:B------:R-:W-:Y:S02]  /*1300*/  UIADD3 UR8, UR10, 0x4, URZ ;  /* 0x000000040a087890 */ /* 0x000fe4000fffe03f */
[----:B------:R-:W-:-:S02]  /*1310*/  UIADD3 UR22, UR26, 0x202, URZ ;  /* 0x000002021a167890 */ /* 0x000fc4000fffe03f */
[----:B------:R-:W-:Y:S02]  /*1320*/  UIADD3 UR24, UR10, 0x204, URZ ;  /* 0x000002040a187890 */ /* 0x000fe4000fffe03f */
[----:B------:R-:W-:Y:S02]  /*1330*/  UIADD3 UR28, UR10, 0x206, URZ ;  /* 0x000002060a1c7890 */ /* 0x000fe4000fffe03f */
[----:B------:R-:W-:Y:S01]  /*1340*/  UIADD3 UR32, UR10, 0x400, URZ ;  /* 0x000004000a207890 */ /* 0x000fe2000fffe03f */
[----:B------:R-:W-:Y:S01]  /*1350*/  UMOV UR33, 0x40000040 ;  /* 0x4000004000217882 */ /* 0x000fe20000000000 */
        /* <DEDUP_REMOVED lines=12> */
[----:B------:R-:W-:-:S06]  /*1420*/  ULOP3.LUT UR15, UR15, 0x8, URZ, 0xc, !UPT ;  /* 0x000000080f0f7892 */ /* 0x000fcc000f8e0c3f */
[----:B------:R-:W-:Y:S01]  /*1430*/  MOV R11, UR15 ;  /* 0x0000000f000b7c02 */ /* 0x000fe20008000f00 */
[----:B------:R-:W-:Y:S02]  /*1440*/  WARPGROUP.DEPBAR.LE gsb0, 0x0 ;  /* 0x00008000000079c5 */ /* 0x000fe40000010000 */
[----:B------:R-:W-:-:S06]  /*1450*/  WARPGROUP.ARRIVE ;  /* 0x00000000000079c5 */ /* 0x000fcc0000000000 */
[----:B------:R-:W-:Y:S01]  /*1460*/  QGMMA.64x64x32.F32.E4M3.E4M3 R24, gdesc[UR4], R24, gsb0 ;  /* 0x00e00000041879f3 */ /* 0x000fe20008000818 */
[----:B------:R-:W-:Y:S01]  /*1470*/  UIADD3 UR6, UR26, 0x4, URZ ;  /* 0x000000041a067890 */ /* 0x000fe2000fffe03f */
[----:B------:R-:W-:Y:S01]  /*1480*/  UMOV UR4, UR8 ;  /* 0x0000000800047c82 */ /* 0x000fe20008000000 */
[----:B------:R-:W-:Y:S01]  /*1490*/  UMOV UR5, UR9 ;  /* 0x0000000900057c82 */ /* 0x000fe20008000000 */
[----:B------:R-:W-:Y:S01]  /*14a0*/  UMOV UR7, 0x40000040 ;  /* 0x4000004000077882 */ /* 0x000fe20000000000 */
        /* <DEDUP_REMOVED lines=16> */
[----:B------:R-:W-:Y:S03]  /*15b0*/  QGMMA.64x64x32.F32.E4M3.E4M3 R24, gdesc[UR16], R24, gsb0 ;  /* 0x00e00000101879f3 */ /* 0x000fe60008000818 */
[----:B------:R-:W-:Y:S02]  /*15c0*/  WARPGROUP.DEPBAR.LE gsb0, 0x0 ;  /* 0x00008000000079c5 */ /* 0x000fe40000010000 */
[----:B------:R-:W-:-:S06]  /*15d0*/  WARPGROUP.ARRIVE ;  /* 0x00000000000079c5 */ /* 0x000fcc0000000000 */
[----:B------:R-:W-:Y:S03]  /*15e0*/  QGMMA.64x64x32.F32.E4M3.E4M3 R24, gdesc[UR20], R24, gsb0 ;  /* 0x00e00000141879f3 */ /* 0x000fe60008000818 */
        /* <DEDUP_REMOVED lines=59> */
[----:B------:R-:W-:Y:S02]  /*19a0*/  UIADD3 UR4, UR10, 0x606, URZ ;  /* 0x000006060a047890 */ /* 0x000fe4000fffe03f */
[----:B------:R-:W-:Y:S01]  /*19b0*/  UIADD3 UR6, UR26, 0x606, URZ ;  /* 0x000006061a067890 */ /* 0x000fe2000fffe03f */
[----:B------:R-:W-:Y:S01]  /*19c0*/  UMOV UR5, 0x40000040 ;  /* 0x4000004000057882 */ /* 0x000fe20000000000 */
[----:B------:R-:W-:Y:S01]  /*19d0*/  UMOV UR7, 0x40000040 ;  /* 0x4000004000077882 */ /* 0x000fe20000000000 */
[----:B------:R-:W-:Y:S02]  /*19e0*/  WARPGROUP.DEPBAR.LE gsb0, 0x0 ;  /* 0x00008000000079c5 */ /* 0x000fe40000010000 */
[----:B------:R-:W-:-:S06]  /*19f0*/  WARPGROUP.ARRIVE ;  /* 0x00000000000079c5 */ /* 0x000fcc0000000000 */
[----:B------:R-:W-:Y:S01]  /*1a00*/  QGMMA.64x64x32.F32.E4M3.E4M3 R24, gdesc[UR4], R24, gsb0 ;  /* 0x00e00000041879f3 */ /* 0x000fe20008000818 */
[----:B------:R-:W-:Y:S01]  /*1a10*/  ULDC UR6, c[0x0][0x604] ;  /* 0x0001810000067ab9 */ /* 0x000fe20000000800 */
[----:B------:R-:W-:Y:S01]  /*1a20*/  ULDC UR7, c[0x0][0x604] ;  /* 0x0001810000077ab9 */ /* 0x000fe20000000800 */
[----:B------:R-:W-:Y:S02]  /*1a30*/  WARPGROUP.DEPBAR.LE gsb0, 0x0 ;  /* 0x00008000000079c5 */ /* 0x000fe40000010000 */
[----:B-1----:R-:W-:Y:S01]  /*1a40*/  FMNMX R3, R24, R25, !PT ;  /* 0x0000001918037209 */ /* 0x002fe20007800000 */
[----:B------:R1:W-:Y:S03]  /*1a50*/  SYNCS.ARRIVE.TRANS64.A1T0 RZ, [R11+UR11], RZ ;  /* 0x000000ff0bff79a7 */ /* 0x0003e6000810000b */
[----:B------:R-:W-:-:S04]  /*1a60*/  FMNMX R4, R28, R3, !PT ;  /* 0x000000031c047209 */ /* 0x000fc80007800000 */
        /* <DEDUP_REMOVED lines=9> */
[----:B------:R-:W-:Y:S02]  /*1b00*/  FMNMX R4, R48, R3, !PT ;  /* 0x0000000330047209 */ /* 0x000fe40007800000 */
[----:B------:R-:W-:Y:S02]  /*1b10*/  FMNMX R3, R26, R27, !PT ;  /* 0x0000001b1a037209 */ /* 0x000fe40007800000 */
[----:B------:R-:W-:Y:S02]  /*1b20*/  FMNMX R5, R49, R4, !PT ;  /* 0x0000000431057209 */ /* 0x000fe40007800000 */
[----:B------:R-:W-:Y:S02]  /*1b30*/  FMNMX R4, R30, R3, !PT ;  /* 0x000000031e047209 */ /* 0x000fe40007800000 */
[----:B------:R-:W-:Y:S02]  /*1b40*/  FMNMX R6, R52, R5, !PT ;  /* 0x0000000534067209 */ /* 0x000fe40007800000 */
[----:B------:R-:W-:-:S02]  /*1b50*/  FMNMX R3, R31, R4, !PT ;  /* 0x000000041f037209 */ /* 0x000fc40007800000 */
[----:B------:R-:W-:Y:S02]  /*1b60*/  FMNMX R6, R53, R6, !PT ;  /* 0x0000000635067209 */ /* 0x000fe40007800000 */
[----:B------:R-:W-:-:S03]  /*1b70*/  FMNMX R4, R34, R3, !PT ;  /* 0x0000000322047209 */ /* 0x000fc60007800000 */
[----:B------:R-:W2:Y:S01]  /*1b80*/  SHFL.BFLY PT, R5, R6, 0x1, 0x1f ;  /* 0x0c201f0006057f89 */ /* 0x000ea200000e0000 */
[----:B------:R-:W-:-:S04]  /*1b90*/  FMNMX R3, R35, R4, !PT ;  /* 0x0000000423037209 */ /* 0x000fc80007800000 */
[----:B------:R-:W-:-:S04]  /*1ba0*/  FMNMX R4, R38, R3, !PT ;  /* 0x0000000326047209 */ /* 0x000fc80007800000 */
[----:B------:R-:W-:-:S04]  /*1bb0*/  FMNMX R3, R39, R4, !PT ;  /* 0x0000000427037209 */ /* 0x000fc80007800000 */
[----:B------:R-:W-:-:S04]  /*1bc0*/  FMNMX R4, R42, R3, !PT ;  /* 0x000000032a047209 */ /* 0x000fc80007800000 */
[----:B------:R-:W-:-:S04]  /*1bd0*/  FMNMX R3, R43, R4, !PT ;  /* 0x000000042b037209 */ /* 0x000fc80007800000 */
[----:B------:R-:W-:Y:S02]  /*1be0*/  FMNMX R4, R46, R3, !PT ;  /* 0x000000032e047209 */ /* 0x000fe40007800000 */
[----:B--2---:R-:W-:Y:S02]  /*1bf0*/  FMNMX R5, R6, R5, !PT ;  /* 0x0000000506057209 */ /* 0x004fe40007800000 */
[----:B------:R-:W-:-:S03]  /*1c00*/  FMNMX R3, R47, R4, !PT ;  /* 0x000000042f037209 */ /* 0x000fc60007800000 */
[----:B------:R-:W2:Y:S01]  /*1c10*/  SHFL.BFLY PT, R8, R5, 0x2, 0x1f ;  /* 0x0c401f0005087f89 */ /* 0x000ea200000e0000 */
[----:B------:R-:W-:-:S04]  /*1c20*/  FMNMX R4, R50, R3, !PT ;  /* 0x0000000332047209 */ /* 0x000fc80007800000 */
[----:B------:R-:W-:-:S04]  /*1c30*/  FMNMX R3, R51, R4, !PT ;  /* 0x0000000433037209 */ /* 0x000fc80007800000 */
[----:B------:R-:W-:-:S04]  /*1c40*/  FMNMX R4, R54, R3, !PT ;  /* 0x0000000336047209 */ /* 0x000fc80007800000 */
[----:B------:R-:W-:-:S05]  /*1c50*/  FMNMX R4, R55, R4, !PT ;  /* 0x0000000437047209 */ /* 0x000fca0007800000 */
[----:B------:R-:W3:Y:S01]  /*1c60*/  SHFL.BFLY PT, R3, R4, 0x1, 0x1f ;  /* 0x0c201f0004037f89 */ /* 0x000ee200000e0000 */
[----:B--2---:R-:W-:-:S04]  /*1c70*/  FMNMX R9, R5, R8, !PT ;  /* 0x0000000805097209 */ /* 0x004fc80007800000 */
[----:B------:R-:W-:-:S04]  /*1c80*/  FSETP.NEU.AND P1, PT, R9, -INF , PT ;  /* 0xff8000000900780b */ /* 0x000fc80003f2d000 */
[----:B------:R-:W-:-:S05]  /*1c90*/  FSEL R6, R9, RZ, P1 ;  /* 0x000000ff09067208 */ /* 0x000fca0000800000 */
[----:B------:R-:W-:Y:S01]  /*1ca0*/  FMUL R6, R6, UR6 ;  /* 0x0000000606067c20 */ /* 0x000fe20008400000 */
[----:B------:R-:W-:-:S03]  /*1cb0*/  ULDC UR6, c[0x0][0x604] ;  /* 0x0001810000067ab9 */ /* 0x000fc60000000800 */
[--C-:B------:R-:W-:Y:S01]  /*1cc0*/  FFMA R24, R24, UR6, -R6.reuse ;  /* 0x0000000618187c23 */ /* 0x100fe20008000806 */
[----:B------:R-:W-:Y:S01]  /*1cd0*/  ULDC UR6, c[0x0][0x604] ;  /* 0x0001810000067ab9 */ /* 0x000fe20000000800 */
[----:B---3--:R-:W-:Y:S01]  /*1ce0*/  FMNMX R3, R4, R3, !PT ;  /* 0x0000000304037209 */ /* 0x008fe20007800000 */
[--C-:B------:R-:W-:Y:S01]  /*1cf0*/  FFMA R25, R25, UR6, -R6.reuse ;  /* 0x0000000619197c23 */ /* 0x100fe20008000806 */
[----:B------:R-:W-:Y:S01]  /*1d00*/  ULDC UR6, c[0x0][0x604] ;  /* 0x0001810000067ab9 */ /* 0x000fe20000000800 */
[----:B------:R-:W-:Y:S01]  /*1d10*/  FSETP.GEU.AND P2, PT, R24, -126, PT ;  /* 0xc2fc00001800780b */ /* 0x000fe20003f4e000 */
[--C-:B------:R-:W-:Y:S01]  /*1d20*/  FFMA R28, R28, UR6, -R6.reuse ;  /* 0x000000061c1c7c23 */ /* 0x100fe20008000806 */
[----:B------:R-:W2:Y:S01]  /*1d30*/  SHFL.BFLY PT, R4, R3, 0x2, 0x1f ;  /* 0x0c401f0003047f89 */ /* 0x000ea200000e0000 */
[----:B------:R-:W-:Y:S01]  /*1d40*/  FSETP.GEU.AND P3, PT, R25, -126, PT ;  /* 0xc2fc00001900780b */ /* 0x000fe20003f6e000 */
[----:B------:R-:W-:Y:S02]  /*1d50*/  ULDC UR6, c[0x0][0x604] ;  /* 0x0001810000067ab9 */ /* 0x000fe40000000800 */
[--C-:B------:R-:W-:Y:S01]  /*1d60*/  FFMA R29, R29, UR6, -R6.reuse ;  /* 0x000000061d1d7c23 */ /* 0x100fe20008000806 */
[----:B------:R-:W-:Y:S01]  /*1d70*/  ULDC UR6, c[0x0][0x604] ;  /* 0x0001810000067ab9 */ /* 0x000fe20000000800 */
[----:B------:R-:W-:Y:S01]  /*1d80*/  FSETP.GEU.AND P4, PT, R28, -126, PT ;  /* 0xc2fc00001c00780b */ /* 0x000fe20003f8e000 */
[--C-:B------:R-:W-:Y:S01]  /*1d90*/  FFMA R32, R32, UR6, -R6.reuse ;  /* 0x0000000620207c23 */ /* 0x100fe20008000806 */
[----:B------:R-:W-:Y:S01]  /*1da0*/  ULDC UR6, c[0x0][0x604] ;  /* 0x0001810000067ab9 */ /* 0x000fe20000000800 */
[----:B------:R-:W-:Y:S01]  /*1db0*/  FSETP.GEU.AND P5, PT, R29, -126, PT ;  /* 0xc2fc00001d00780b */ /* 0x000fe20003fae000 */
[--C-:B------:R-:W-:Y:S01]  /*1dc0*/  FFMA R33, R33, UR6, -R6.reuse ;  /* 0x0000000621217c23 */ /* 0x100fe20008000806 */
[----:B------:R-:W-:Y:S01]  /*1dd0*/  @!P2 FMUL R24, R24, 0.5 ;  /* 0x3f0000001818a820 */ /* 0x000fe20000400000 */
[----:B------:R-:W-:Y:S01]  /*1de0*/  ULDC UR6, c[0x0][0x604] ;  /* 0x0001810000067ab9 */ /* 0x000fe20000000800 */
[----:B------:R-:W-:Y:S01]  /*1df0*/  FSETP.GEU.AND P6, PT, R32, -126, PT ;  /* 0xc2fc00002000780b */ /* 0x000fe20003fce000 */
[----:B------:R-:W-:Y:S01]  /*1e00*/  @!P3 FMUL R25, R25, 0.5 ;  /* 0x3f0000001919b820 */ /* 0x000fe20000400000 */
[--C-:B------:R-:W-:Y:S01]  /*1e10*/  FFMA R36, R36, UR6, -R6.reuse ;  /* 0x0000000624247c23 */ /* 0x100fe20008000806 */
[----:B------:R-:W-:Y:S01]  /*1e20*/  ULDC UR6, c[0x0][0x604] ;  /* 0x0001810000067ab9 */ /* 0x000fe20000000800 */
[----:B------:R-:W3:Y:S01]  /*1e30*/  MUFU.EX2 R24, R24 ;  /* 0x0000001800187308 */ /* 0x000ee20000000800 */
[----:B------:R-:W-:Y:S01]  /*1e40*/  FFMA R37, R37, UR6, -R6 ;  /* 0x0000000625257c23 */ /* 0x000fe20008000806 */
[----:B------:R-:W-:Y:S01]  /*1e50*/  @!P4 FMUL R28, R28, 0.5 ;  /* 0x3f0000001c1cc820 */ /* 0x000fe20000400000 */
[----:B------:R-:W-:-:S02]  /*1e60*/  ULDC UR6, c[0x0][0x604] ;  /* 0x0001810000067ab9 */ /* 0x000fc40000000800 */
[----:B------:R-:W-:Y:S01]  /*1e70*/  @!P5 FMUL R29, R29, 0.5 ;  /* 0x3f0000001d1dd820 */ /* 0x000fe20000400000 */
[--C-:B------:R-:W-:Y:S01]  /*1e80*/  FFMA R40, R40, UR6, -R6.reuse ;  /* 0x0000000628287c23 */ /* 0x100fe20008000806 */
[----:B--2---:R-:W-:Y:S01]  /*1e90*/  FMNMX R5, R3, R4, !PT ;  /* 0x0000000403057209 */ /* 0x004fe20007800000 */
[----:B------:R2:W4:Y:S01]  /*1ea0*/  MUFU.EX2 R8, R25 ;  /* 0x0000001900087308 */ /* 0x0005220000000800 */
[----:B------:R-:W-:Y:S01]  /*1eb0*/  @!P6 FMUL R32, R32, 0.5 ;  /* 0x3f0000002020e820 */ /* 0x000fe20000400000 */
[----:B------:R-:W-:Y:S01]  /*1ec0*/  ULDC UR6, c[0x0][0x604] ;  /* 0x0001810000067ab9 */ /* 0x000fe20000000800 */
[----:B------:R-:W-:Y:S01]  /*1ed0*/  FSETP.NEU.AND P1, PT, R5, -INF , PT ;  /* 0xff8000000500780b */ /* 0x000fe20003f2d000 */
[--C-:B------:R-:W-:Y:S01]  /*1ee0*/  FFMA R41, R41, UR6, -R6.reuse ;  /* 0x0000000629297c23 */ /* 0x100fe20008000806 */
[----:B------:R-:W-:Y:S02]  /*1ef0*/  ULDC UR6, c[0x0][0x604] ;  /* 0x0001810000067ab9 */ /* 0x000fe40000000800 */
[----:B------:R-:W-:Y:S01]  /*1f00*/  FSEL R3, R5, RZ, P1 ;  /* 0x000000ff05037208 */ /* 0x000fe20000800000 */
[----:B------:R-:W5:Y:S01]  /*1f10*/  MUFU.EX2 R28, R28 ;  /* 0x0000001c001c7308 */ /* 0x000f620000000800 */
[----:B---3--:R-:W-:Y:S01]  /*1f20*/  @!P2 FMUL R24, R24, R24 ;  /* 0x000000181818a220 */ /* 0x008fe20000400000 */
[----:B------:R-:W-:Y:S01]  /*1f30*/  FSETP.GEU.AND P2, PT, R36, -126, PT ;  /* 0xc2fc00002400780b */ /* 0x000fe20003f4e000 */
[--C-:B------:R-:W-:Y:S01]  /*1f40*/  FFMA R44, R44, UR6, -R6.reuse ;  /* 0x000000062c2c7c23 */ /* 0x100fe20008000806 */
[----:B------:R-:W-:Y:S01]  /*1f50*/  FSETP.GEU.AND P1, PT, R33, -126, PT ;  /* 0xc2fc00002100780b */ /* 0x000fe20003f2e000 */
[----:B------:R-:W-:Y:S01]  /*1f60*/  ULDC UR6, c[0x0][0x604] ;  /* 0x0001810000067ab9 */ /* 0x000fe20000000800 */
[----:B--2---:R-:W-:Y:S01]  /*1f70*/  F2FP.SATFINITE.E4M3.F32.PACK_AB_MERGE_C R25, R151, R24, RZ ;  /* 0x000000189719723e */ /* 0x004fe200048070ff */
[--C-:B------:R-:W-:Y:S01]  /*1f80*/  FFMA R45, R45, UR6, -R6.reuse ;  /* 0x000000062d2d7c23 */ /* 0x100fe20008000806 */
[----:B------:R-:W2:Y:S01]  /*1f90*/  MUFU.EX2 R32, R32 ;  /* 0x0000002000207308 */ /* 0x000ea20000000800 */
[----:B----4-:R-:W-:Y:S01]  /*1fa0*/  @!P3 FMUL R8, R8, R8 ;  /* 0x000000080808b220 */ /* 0x010fe20000400000 */
[----:B------:R-:W-:Y:S01]  /*1fb0*/  FSETP.GEU.AND P3, PT, R37, -126, PT ;  /* 0xc2fc00002500780b */ /* 0x000fe20003f6e000 */
[----:B------:R-:W-:Y:S01]  /*1fc0*/  ULDC UR6, c[0x0][0x604] ;  /* 0x0001810000067ab9 */ /* 0x000fe20000000800 */
[----:B------:R-:W-:Y:S01]  /*1fd0*/  LOP3.LUT R25, R25, 0xff, RZ, 0xc0, !PT ;  /* 0x000000ff19197812 */ /* 0x000fe200078ec0ff */
[--C-:B------:R-:W-:Y:S01]  /*1fe0*/  FFMA R48, R48, UR6, -R6.reuse ;  /* 0x0000000630307c23 */ /* 0x100fe20008000806 */
[----:B------:R-:W-:Y:S01]  /*1ff0*/  ULDC UR6, c[0x0][0x604] ;  /* 0x0001810000067ab9 */ /* 0x000fe20000000800 */
[----:B------:R-:W-:Y:S01]  /*2000*/  @!P2 FMUL R36, R36, 0.5 ;  /* 0x3f0000002424a820 */ /* 0x000fe20000400000 */
[----:B------:R-:W3:Y:S01]  /*2010*/  MUFU.EX2 R4, R29 ;  /* 0x0000001d00047308 */ /* 0x000ee20000000800 */
[----:B------:R-:W-:Y:S01]  /*2020*/  @!P1 FMUL R33, R33, 0.5 ;  /* 0x3f00000021219820 */ /* 0x000fe20000400000 */
[----:B------:R-:W-:Y:S01]  /*2030*/  FFMA R49, R49, UR6, -R6 ;  /* 0x0000000631317c23 */ /* 0x000fe20008000806 */
[----:B-----5:R-:W-:Y:S01]  /*2040*/  @!P4 FMUL R28, R28, R28 ;  /* 0x0000001c1c1cc220 */ /* 0x020fe20000400000 */
[----:B------:R-:W-:Y:S01]  /*2050*/  FSETP.GEU.AND P4, PT, R40, -126, PT ;  /* 0xc2fc00002800780b */ /* 0x000fe20003f8e000 */
[----:B------:R-:W-:-:S02]  /*2060*/  ULDC UR6, c[0x0][0x604] ;  /* 0x0001810000067ab9 */ /* 0x000fc40000000800 */
[----:B------:R-:W-:Y:S01]  /*2070*/  @!P3 FMUL R37, R37, 0.5 ;  /* 0x3f0000002525b820 */ /* 0x000fe20000400000 */
[----:B------:R-:W4:Y:S01]  /*2080*/  MUFU.EX2 R36, R36 ;  /* 0x0000002400247308 */ /* 0x000f220000000800 */
[----:B--2---:R-:W-:Y:S01]  /*2090*/  @!P6 FMUL R32, R32, R32 ;  /* 0x000000202020e220 */ /* 0x004fe20000400000 */
[----:B------:R-:W-:Y:S01]  /*20a0*/  FSETP.GEU.AND P6, PT, R44, -126, PT ;  /* 0xc2fc00002c00780b */ /* 0x000fe20003fce000 */
[--C-:B------:R-:W-:Y:S01]  /*20b0*/  FFMA R52, R52, UR6, -R6.reuse ;  /* 0x0000000634347c23 */ /* 0x100fe20008000806 */
[----:B------:R-:W-:Y:S02]  /*20c0*/  ULDC UR6, c[0x0][0x604] ;  /* 0x0001810000067ab9 */ /* 0x000fe40000000800 */
[----:B------:R-:W-:Y:S01]  /*20d0*/  FFMA R6, R53, UR6, -R6 ;  /* 0x0000000635067c23 */ /* 0x000fe20008000806 */
[----:B------:R-:W-:Y:S01]  /*20e0*/  ULDC UR6, c[0x0][0x604] ;  /* 0x0001810000067ab9 */ /* 0x000fe20000000800 */
[----:B------:R-:W2:Y:S01]  /*20f0*/  MUFU.EX2 R12, R37 ;  /* 0x00000025000c7308 */ /* 0x000ea20000000800 */
[----:B---3--:R-:W-:Y:S01]  /*2100*/  @!P5 FMUL R4, R4, R4 ;  /* 0x000000040404d220 */ /* 0x008fe20000400000 */
[----:B------:R-:W-:Y:S01]  /*2110*/  FSETP.GEU.AND P5, PT, R41, -126, PT ;  /* 0xc2fc00002900780b */ /* 0x000fe20003fae000 */
[----:B------:R-:W-:Y:S01]  /*2120*/  @!P4 FMUL R40, R40, 0.5 ;  /* 0x3f0000002828c820 */ /* 0x000fe20000400000 */
[----:B------:R-:W-:Y:S01]  /*2130*/  FMUL R3, R3, UR6 ;  /* 0x0000000603037c20 */ /* 0x000fe20008400000 */
[----:B------:R-:W-:-:S02]  /*2140*/  ULDC UR6, c[0x0][0x604] ;  /* 0x0001810000067ab9 */ /* 0x000fc40000000800 */
[----:B------:R-:W-:Y:S01]  /*2150*/  @!P6 FMUL R44, R44, 0.5 ;  /* 0x3f0000002c2ce820 */ /* 0x000fe20000400000 */
[----:B------:R-:W3:Y:S01]  /*2160*/  MUFU.EX2 R10, R33 ;  /* 0x00000021000a7308 */ /* 0x000ee20000000800 */
[----:B----4-:R-:W-:Y:S01]  /*2170*/  @!P2 FMUL R36, R36, R36 ;  /* 0x000000242424a220 */ /* 0x010fe20000400000 */
[----:B------:R-:W-:Y:S01]  /*2180*/  FSETP.GEU.AND P2, PT, R48, -126, PT ;  /* 0xc2fc00003000780b */ /* 0x000fe20003f4e000 */
[--C-:B------:R-:W-:Y:S01]  /*2190*/  FFMA R26, R26, UR6, -R3.reuse ;  /* 0x000000061a1a7c23 */ /* 0x100fe20008000803 */
[----:B------:R-:W-:Y:S01]  /*21a0*/  ULDC UR6, c[0x0][0x604] ;  /* 0x0001810000067ab9 */ /* 0x000fe20000000800 */
[--C-:B------:R-:W-:Y:S01]  /*21b0*/  FFMA R43, R43, UR7, -R3.reuse ;  /* 0x000000072b2b7c23 */ /* 0x100fe20008000803 */
[--C-:B------:R-:W-:Y:S01]  /*21c0*/  FFMA R27, R27, UR6, -R3.reuse ;  /* 0x000000061b1b7c23 */ /* 0x100fe20008000803 */
[----:B------:R-:W-:Y:S01]  /*21d0*/  @!P5 FMUL R41, R41, 0.5 ;  /* 0x3f0000002929d820 */ /* 0x000fe20000400000 */
[----:B------:R-:W4:Y:S01]  /*21e0*/  MUFU.EX2 R40, R40 ;  /* 0x0000002800287308 */ /* 0x000f220000000800 */
[----:B--2---:R-:W-:Y:S01]  /*21f0*/  @!P3 FMUL R12, R12, R12 ;  /* 0x0000000c0c0cb220 */ /* 0x004fe20000400000 */
[----:B------:R-:W-:Y:S01]  /*2200*/  FSETP.GEU.AND P3, PT, R49, -126, PT ;  /* 0xc2fc00003100780b */ /* 0x000fe20003f6e000 */
[----:B------:R-:W-:Y:S01]  /*2210*/  ULDC UR6, c[0x0][0x604] ;  /* 0x0001810000067ab9 */ /* 0x000fe20000000800 */
[----:B------:R-:W-:Y:S01]  /*2220*/  ULDC UR7, c[0x0][0x604] ;  /* 0x0001810000077ab9 */ /* 0x000fe20000000800 */
[--C-:B------:R-:W-:Y:S01]  /*2230*/  FFMA R30, R30, UR6, -R3.reuse ;  /* 0x000000061e1e7c23 */ /* 0x100fe20008000803 */
[----:B------:R-:W-:Y:S01]  /*2240*/  ULDC UR6, c[0x0][0x604] ;  /* 0x0001810000067ab9 */ /* 0x000fe20000000800 */
[----:B------:R-:W-:Y:S01]  /*2250*/  @!P2 FMUL R48, R48, 0.5 ;  /* 0x3f0000003030a820 */ /* 0x000fe20000400000 */
[----:B------:R-:W2:Y:S01]  /*2260*/  MUFU.EX2 R44, R44 ;  /* 0x0000002c002c7308 */ /* 0x000ea20000000800 */
[----:B---3--:R-:W-:Y:S01]  /*2270*/  @!P1 FMUL R10, R10, R10 ;  /* 0x0000000a0a0a9220 */ /* 0x008fe20000400000 */
[----:B------:R-:W-:Y:S01]  /*2280*/  FSETP.GEU.AND P1, PT, R45, -126, PT ;  /* 0xc2fc00002d00780b */ /* 0x000fe20003f2e000 */
[--C-:B------:R-:W-:Y:S01]  /*2290*/  FFMA R31, R31, UR6, -R3.reuse ;  /* 0x000000061f1f7c23 */ /* 0x100fe20008000803 */
[----:B------:R-:W-:Y:S01]  /*22a0*/  ULDC UR6, c[0x0][0x604] ;  /* 0x0001810000067ab9 */ /* 0x000fe20000000800 */
[--C-:B------:R-:W-:Y:S01]  /*22b0*/  FFMA R54, R54, UR7, -R3.reuse ;  /* 0x0000000736367c23 */ /* 0x100fe20008000803 */
[----:B------:R-:W-:Y:S01]  /*22c0*/  FFMA R34, R34, UR6, -R3 ;  /* 0x0000000622227c23 */ /* 0x000fe20008000803 */
[----:B------:R-:W-:Y:S01]  /*22d0*/  @!P3 FMUL R49, R49, 0.5 ;  /* 0x3f0000003131b820 */ /* 0x000fe20000400000 */
[----:B------:R-:W3:Y:S01]  /*22e0*/  MUFU.EX2 R48, R48 ;  /* 0x0000003000307308 */ /* 0x000ee20000000800 */
[----:B----4-:R-:W-:Y:S01]  /*22f0*/  @!P4 FMUL R40, R40, R40 ;  /* 0x000000282828c220 */ /* 0x010fe20000400000 */
[----:B------:R-:W-:Y:S01]  /*2300*/  FSETP.GEU.AND P4, PT, R52, -126, PT ;  /* 0xc2fc00003400780b */ /* 0x000fe20003f8e000 */
[----:B------:R-:W-:-:S02]  /*2310*/  ULDC UR6, c[0x0][0x604] ;  /* 0x0001810000067ab9 */ /* 0x000fc40000000800 */
[--C-:B------:R-:W-:Y:S01]  /*2320*/  FFMA R35, R35, UR6, -R3.reuse ;  /* 0x0000000623237c23 */ /* 0x100fe20008000803 */
[----:B------:R-:W-:Y:S01]  /*2330*/  ULDC UR6, c[0x0][0x604] ;  /* 0x0001810000067ab9 */ /* 0x000fe20000000800 */
[----:B------:R-:W-:Y:S01]  /*2340*/  @!P1 FMUL R45, R45, 0.5 ;  /* 0x3f0000002d2d9820 */ /* 0x000fe20000400000 */
[----:B------:R-:W4:Y:S01]  /*2350*/  MUFU.EX2 R41, R41 ;  /* 0x0000002900297308 */ /* 0x000f220000000800 */
[----:B--2---:R-:W-:Y:S01]  /*2360*/  @!P6 FMUL R44, R44, R44 ;  /* 0x0000002c2c2ce220 */ /* 0x004fe20000400000 */
[----:B------:R-:W-:Y:S01]  /*2370*/  FSETP.GEU.AND P6, PT, R26, -126, PT ;  /* 0xc2fc00001a00780b */ /* 0x000fe20003fce000 */
[--C-:B------:R-:W-:Y:S01]  /*2380*/  FFMA R38, R38, UR6, -R3.reuse ;  /* 0x0000000626267c23 */ /* 0x100fe20008000803 */
[----:B------:R-:W-:Y:S02]  /*2390*/  ULDC UR6, c[0x0][0x604] ;  /* 0x0001810000067ab9 */ /* 0x000fe40000000800 */
[----:B------:R-:W-:Y:S01]  /*23a0*/  FFMA R39, R39, UR6, -R3 ;  /* 0x0000000627277c23 */ /* 0x000fe20008000803 */
[----:B------:R-:W-:Y:S01]  /*23b0*/  @!P4 FMUL R52, R52, 0.5 ;  /* 0x3f0000003434c820 */ /* 0x000fe20000400000 */
[----:B------:R-:W2:Y:S01]  /*23c0*/  MUFU.EX2 R49, R49 ;  /* 0x0000003100317308 */ /* 0x000ea20000000800 */
[----:B---3--:R-:W-:Y:S01]  /*23d0*/  @!P2 FMUL R48, R48, R48 ;  /* 0x000000303030a220 */ /* 0x008fe20000400000 */
[----:B------:R-:W-:Y:S01]  /*23e0*/  FSETP.GEU.AND P2, PT, R30, -126, PT ;  /* 0xc2fc00001e00780b */ /* 0x000fe20003f4e000 */
[----:B------:R-:W-:-:S02]  /*23f0*/  ULDC UR6, c[0x0][0x604] ;  /* 0x0001810000067ab9 */ /* 0x000fc40000000800 */
[--C-:B------:R-:W-:Y:S01]  /*2400*/  FFMA R42, R42, UR6, -R3.reuse ;  /* 0x000000062a2a7c23 */ /* 0x100fe20008000803 */
[----:B------:R-:W-:Y:S01]  /*2410*/  ULDC UR6, c[0x0][0x604] ;  /* 0x0001810000067ab9 */ /* 0x000fe20000000800 */
[----:B------:R-:W-:Y:S01]  /*2420*/  @!P6 FMUL R26, R26, 0.5 ;  /* 0x3f0000001a1ae820 */ /* 0x000fe20000400000 */
[----:B------:R-:W3:Y:S01]  /*2430*/  MUFU.EX2 R45, R45 ;  /* 0x0000002d002d7308 */ /* 0x000ee20000000800 */
[----:B----4-:R-:W-:Y:S01]  /*2440*/  @!P5 FMUL R41, R41, R41 ;  /* 0x000000292929d220 */ /* 0x010fe20000400000 */
[----:B------:R-:W-:Y:S01]  /*2450*/  FSETP.GEU.AND P5, PT, R6, -126, PT ;  /* 0xc2fc00000600780b */ /* 0x000fe20003fae000 */
[----:B------:R-:W-:Y:S01]  /*2460*/  FFMA R46, R46, UR6, -R3 ;  /* 0x000000062e2e7c23 */ /* 0x000fe20008000803 */
[----:B------:R-:W-:Y:S01]  /*2470*/  ULDC UR6, c[0x0][0x604] ;  /* 0x0001810000067ab9 */ /* 0x000fe20000000800 */
[----:B-1----:R-:W-:Y:S01]  /*2480*/  FADD R11, R8, R41 ;  /* 0x00000029080b7221 */ /* 0x002fe20000000000 */
[--C-:B------:R-:W-:Y:S01]  /*2490*/  FFMA R47, R47, UR6, -R3.reuse ;  /* 0x000000062f2f7c23 */ /* 0x100fe20008000803 */
[----:B------:R-:W-:Y:S01]  /*24a0*/  @!P2 FMUL R30, R30, 0.5 ;  /* 0x3f0000001e1ea820 */ /* 0x000fe20000400000 */
[----:B------:R-:W1:Y:S01]  /*24b0*/  MUFU.EX2 R52, R52 ;  /* 0x0000003400347308 */ /* 0x000e620000000800 */
[----:B--2---:R-:W-:Y:S01]  /*24c0*/  @!P3 FMUL R49, R49, R49 ;  /* 0x000000313131b220 */ /* 0x004fe20000400000 */
[----:B------:R-:W-:Y:S01]  /*24d0*/  FSETP.GEU.AND P3, PT, R31, -126, PT ;  /* 0xc2fc00001f00780b */ /* 0x000fe20003f6e000 */
[----:B------:R-:W-:Y:S01]  /*24e0*/  ULDC UR6, c[0x0][0x604] ;  /* 0x0001810000067ab9 */ /* 0x000fe20000000800 */
[----:B------:R-:W-:Y:S01]  /*24f0*/  F2FP.SATFINITE.E4M3.F32.PACK_AB_MERGE_C R41, R151, R41, RZ ;  /* 0x000000299729723e */ /* 0x000fe200048070ff */
[--C-:B------:R-:W-:Y:S01]  /*2500*/  FFMA R50, R50, UR6, -R3.reuse ;  /* 0x0000000632327c23 */ /* 0x100fe20008000803 */
[----:B------:R-:W-:Y:S01]  /*2510*/  ULDC UR6, c[0x0][0x604] ;  /* 0x0001810000067ab9 */ /* 0x000fe20000000800 */
[----:B------:R-:W-:Y:S01]  /*2520*/  @!P5 FMUL R6, R6, 0.5 ;  /* 0x3f0000000606d820 */ /* 0x000fe20000400000 */
[----:B------:R-:W2:Y:S01]  /*2530*/  MUFU.EX2 R26, R26 ;  /* 0x0000001a001a7308 */ /* 0x000ea20000000800 */
[----:B---3--:R-:W-:Y:S01]  /*2540*/  @!P1 FMUL R45, R45, R45 ;  /* 0x0000002d2d2d9220 */ /* 0x008fe20000400000 */
[----:B------:R-:W-:Y:S01]  /*2550*/  FSETP.GEU.AND P1, PT, R27, -126, PT ;  /* 0xc2fc00001b00780b */ /* 0x000fe20003f2e000 */
[----:B------:R-:W-:Y:S01]  /*2560*/  FFMA R51, R51, UR6, -R3 ;  /* 0x0000000633337c23 */ /* 0x000fe20008000803 */
[----:B------:R-:W-:Y:S01]  /*2570*/  ULDC UR6, c[0x0][0x604] ;  /* 0x0001810000067ab9 */ /* 0x000fe20000000800 */
[----:B------:R-:W-:Y:S01]  /*2580*/  FADD R13, R4, R45 ;  /* 0x0000002d040d7221 */ /* 0x000fe20000000000 */
[----:B------:R-:W-:Y:S01]  /*2590*/  FFMA R3, R55, UR6, -R3 ;  /* 0x0000000637037c23 */ /* 0x000fe20008000803 */
[----:B------:R-:W-:Y:S01]  /*25a0*/  @!P3 FMUL R31, R31, 0.5 ;  /* 0x3f0000001f1fb820 */ /* 0x000fe20000400000 */
[----:B------:R-:W3:Y:S01]  /*25b0*/  MUFU.EX2 R30, R30 ;  /* 0x0000001e001e7308 */ /* 0x000ee20000000800 */
[----:B-1----:R-:W-:Y:S01]  /*25c0*/  @!P4 FMUL R52, R52, R52 ;  /* 0x000000343434c220 */ /* 0x002fe20000400000 */
[----:B------:R-:W-:-:S02]  /*25d0*/  FSETP.GEU.AND P4, PT, R34, -126, PT ;  /* 0xc2fc00002200780b */ /* 0x000fc40003f8e000 */
[C---:B------:R-:W-:Y:S01]  /*25e0*/  F2FP.SATFINITE.E4M3.F32.PACK_AB_MERGE_C R45, R151.reuse, R45, RZ ;  /* 0x0000002d972d723e */ /* 0x040fe200048070ff */
[----:B------:R-:W-:Y:S01]  /*25f0*/  FADD R15, R36, R52 ;  /* 0x00000034240f7221 */ /* 0x000fe20000000000 */
[----:B------:R-:W-:Y:S01]  /*2600*/  F2FP.SATFINITE.E4M3.F32.PACK_AB_MERGE_C R36, R151, R36, RZ ;  /* 0x000000249724723e */ /* 0x000fe200048070ff */
[----:B------:R-:W-:Y:S01]  /*2610*/  @!P1 FMUL R27, R27, 0.5 ;  /* 0x3f0000001b1b9820 */ /* 0x000fe20000400000 */
[----:B------:R1:W4:Y:S01]  /*2620*/  MUFU.EX2 R18, R31 ;  /* 0x0000001f00127308 */ /* 0x0003220000000800 */
[----:B--2---:R-:W-:Y:S01]  /*2630*/  @!P6 FMUL R26, R26, R26 ;  /* 0x0000001a1a1ae220 */ /* 0x004fe20000400000 */
[----:B------:R-:W-:Y:S02]  /*2640*/  FSETP.GEU.AND P6, PT, R38, -126, PT ;  /* 0xc2fc00002600780b */ /* 0x000fe40003fce000 */
[----:B------:R-:W-:Y:S02]  /*2650*/  F2FP.SATFINITE.E4M3.F32.PACK_AB_MERGE_C R52, R151, R52, RZ ;  /* 0x000000349734723e */ /* 0x000fe400048070ff */
[----:B------:R-:W-:Y:S01]  /*2660*/  LOP3.LUT R36, R36, 0xff, RZ, 0xc0, !PT ;  /* 0x000000ff24247812 */ /* 0x000fe200078ec0ff */
[----:B------:R-:W-:Y:S01]  /*2670*/  @!P4 FMUL R34, R34, 0.5 ;  /* 0x3f0000002222c820 */ /* 0x000fe20000400000 */
[----:B------:R2:W5:Y:S01]  /*2680*/  MUFU.EX2 R14, R27 ;  /* 0x0000001b000e7308 */ /* 0x0005620000000800 */
[----:B---3--:R-:W-:Y:S01]  /*2690*/  @!P2 FMUL R30, R30, R30 ;  /* 0x0000001e1e1ea220 */ /* 0x008fe20000400000 */
[----:B------:R-:W-:-:S02]  /*26a0*/  FSETP.GEU.AND P2, PT, R42, -126, PT ;  /* 0xc2fc00002a00780b */ /* 0x000fc40003f4e000 */
[C---:B-1----:R-:W-:Y:S01]  /*26b0*/  F2FP.SATFINITE.E4M3.F32.PACK_AB_MERGE_C R31, R151.reuse, R4, RZ ;  /* 0x00000004971f723e */ /* 0x042fe200048070ff */
[----:B------:R-:W-:Y:S01]  /*26c0*/  FADD R4, R32, R48 ;  /* 0x0000003020047221 */ /* 0x000fe20000000000 */
[----:B------:R-:W-:Y:S01]  /*26d0*/  F2FP.SATFINITE.E4M3.F32.PACK_AB_MERGE_C R32, R151, R32, RZ ;  /* 0x000000209720723e */ /* 0x000fe200048070ff */
[----:B------:R-:W-:Y:S01]  /*26e0*/  @!P6 FMUL R38, R38, 0.5 ;  /* 0x3f0000002626e820 */ /* 0x000fe20000400000 */
[----:B------:R-:W1:Y:S01]  /*26f0*/  MUFU.EX2 R6, R6 ;  /* 0x0000000600067308 */ /* 0x000e620000000800 */
[----:B----4-:R-:W-:Y:S01]  /*2700*/  @!P3 FMUL R18, R18, R18 ;  /* 0x000000121212b220 */ /* 0x010fe20000400000 */
[----:B------:R-:W-:Y:S02]  /*2710*/  FSETP.GEU.AND P3, PT, R43, -126, PT ;  /* 0xc2fc00002b00780b */ /* 0x000fe40003f6e000 */
[C---:B--2---:R-:W-:Y:S01]  /*2720*/  F2FP.SATFINITE.E4M3.F32.PACK_AB_MERGE_C R27, R151.reuse, R8, RZ ;  /* 0x00000008971b723e */ /* 0x044fe200048070ff */
[----:B------:R-:W-:Y:S01]  /*2730*/  FADD R8, R28, R44 ;  /* 0x0000002c1c087221 */ /* 0x000fe20000000000 */
[----:B------:R-:W-:Y:S01]  /*2740*/  F2FP.SATFINITE.E4M3.F32.PACK_AB_MERGE_C R28, R151, R28, RZ ;  /* 0x0000001c971c723e */ /* 0x000fe200048070ff */
[----:B------:R-:W-:Y:S01]  /*2750*/  @!P2 FMUL R42, R42, 0.5 ;  /* 0x3f0000002a2aa820 */ /* 0x000fe20000400000 */
[----:B------:R-:W2:Y:S01]  /*2760*/  MUFU.EX2 R34, R34 ;  /* 0x0000002200227308 */ /* 0x000ea20000000800 */
[----:B-----5:R-:W-:Y:S01]  /*2770*/  @!P1 FMUL R14, R14, R14 ;  /* 0x0000000e0e0e9220 */ /* 0x020fe20000400000 */
[----:B------:R-:W-:Y:S01]  /*2780*/  FSETP.GEU.AND P1, PT, R39, -126, PT ;  /* 0xc2fc00002700780b */ /* 0x000fe20003f2e000 */
[----:B------:R-:W-:Y:S01]  /*2790*/  FADD R15, R8, R15 ;  /* 0x0000000f080f7221 */ /* 0x000fe20000000000 */
[----:B------:R-:W-:-:S02]  /*27a0*/  F2FP.SATFINITE.E4M3.F32.PACK_AB_MERGE_C R33, R151, R18, RZ ;  /* 0x000000129721723e */ /* 0x000fc400048070ff */
[----:B------:R-:W-:Y:S01]  /*27b0*/  F2FP.SATFINITE.E4M3.F32.PACK_AB_MERGE_C R29, R151, R14, RZ ;  /* 0x0000000e971d723e */ /* 0x000fe200048070ff */
[----:B------:R-:W-:Y:S01]  /*27c0*/  @!P3 FMUL R43, R43, 0.5 ;  /* 0x3f0000002b2bb820 */ /* 0x000fe20000400000 */
[----:B------:R-:W3:Y:S01]  /*27d0*/  MUFU.EX2 R38, R38 ;  /* 0x0000002600267308 */ /* 0x000ee20000000800 */
[----:B-1----:R-:W-:Y:S01]  /*27e0*/  @!P5 FMUL R6, R6, R6 ;  /* 0x000000060606d220 */ /* 0x002fe20000400000 */
[----:B------:R-:W-:Y:S02]  /*27f0*/  FSETP.GEU.AND P5, PT, R35, -126, PT ;  /* 0xc2fc00002300780b */ /* 0x000fe40003fae000 */
[C---:B------:R-:W-:Y:S02]  /*2800*/  F2FP.SATFINITE.E4M3.F32.PACK_AB_MERGE_C R44, R151.reuse, R44, RZ ;  /* 0x0000002c972c723e */ /* 0x040fe400048070ff */
[----:B------:R-:W-:Y:S01]  /*2810*/  F2FP.SATFINITE.E4M3.F32.PACK_AB_MERGE_C R53, R151, R6, RZ ;  /* 0x000000069735723e */ /* 0x000fe200048070ff */
[----:B------:R-:W-:Y:S01]  /*2820*/  @!P1 FMUL R39, R39, 0.5 ;  /* 0x3f00000027279820 */ /* 0x000fe20000400000 */
[----:B------:R-:W1:Y:S01]  /*2830*/  MUFU.EX2 R43, R43 ;  /* 0x0000002b002b7308 */ /* 0x000e620000000800 */
[----:B--2---:R-:W-:Y:S01]  /*2840*/  @!P4 FMUL R34, R34, R34 ;  /* 0x000000222222c220 */ /* 0x004fe20000400000 */
[----:B------:R-:W-:-:S02]  /*2850*/  FSETP.GEU.AND P4, PT, R46, -126, PT ;  /* 0xc2fc00002e00780b */ /* 0x000fc40003f8e000 */
[----:B------:R-:W-:Y:S02]  /*2860*/  F2FP.SATFINITE.E4M3.F32.PACK_AB_MERGE_C R48, R151, R48, RZ ;  /* 0x000000309730723e */ /* 0x000fe400048070ff */
[----:B------:R-:W-:Y:S01]  /*2870*/  LOP3.LUT R32, R32, 0xff, RZ, 0xc0, !PT ;  /* 0x000000ff20207812 */ /* 0x000fe200078ec0ff */
[----:B------:R-:W-:Y:S01]  /*2880*/  @!P5 FMUL R35, R35, 0.5 ;  /* 0x3f0000002323d820 */ /* 0x000fe20000400000 */
[----:B------:R2:W4:Y:S01]  /*2890*/  MUFU.EX2 R22, R39 ;  /* 0x0000002700167308 */ /* 0x0005220000000800 */
[----:B---3--:R-:W-:Y:S01]  /*28a0*/  @!P6 FMUL R38, R38, R38 ;  /* 0x000000262626e220 */ /* 0x008fe20000400000 */
[----:B------:R-:W-:Y:S02]  /*28b0*/  FSETP.GEU.AND P6, PT, R50, -126, PT ;  /* 0xc2fc00003200780b */ /* 0x000fe40003fce000 */
[----:B------:R-:W-:Y:S02]  /*28c0*/  LOP3.LUT R28, R28, 0xff, RZ, 0xc0, !PT ;  /* 0x000000ff1c1c7812 */ /* 0x000fe400078ec0ff */
[----:B------:R-:W-:Y:S01]  /*28d0*/  LOP3.LUT R31, R31, 0xffff, RZ, 0xc0, !PT ;  /* 0x0000ffff1f1f7812 */ /* 0x000fe200078ec0ff */
[----:B------:R-:W-:Y:S01]  /*28e0*/  @!P4 FMUL R46, R46, 0.5 ;  /* 0x3f0000002e2ec820 */ /* 0x000fe20000400000 */
[----:B------:R3:W5:Y:S01]  /*28f0*/  MUFU.EX2 R20, R35 ;  /* 0x0000002300147308 */ /* 0x0007620000000800 */
[----:B-1----:R-:W-:Y:S01]  /*2900*/  @!P3 FMUL R43, R43, R43 ;  /* 0x0000002b2b2bb220 */ /* 0x002fe20000400000 */
[----:B------:R-:W-:-:S02]  /*2910*/  FSETP.GEU.AND P3, PT, R3, -126, PT ;  /* 0xc2fc00000300780b */ /* 0x000fc40003f6e000 */
[----:B--2---:R-:W-:Y:S01]  /*2920*/  F2FP.SATFINITE.E4M3.F32.PACK_AB_MERGE_C R39, R151, R12, RZ ;  /* 0x0000000c9727723e */ /* 0x004fe200048070ff */
[----:B------:R-:W-:Y:S01]  /*2930*/  FADD R19, R14, R43 ;  /* 0x0000002b0e137221 */ /* 0x000fe20000000000 */
[----:B------:R-:W-:Y:S01]  /*2940*/  FADD R14, R10, R49 ;  /* 0x000000310a0e7221 */ /* 0x000fe20000000000 */
[----:B------:R-:W-:Y:S01]  /*2950*/  @!P6 FMUL R50, R50, 0.5 ;  /* 0x3f0000003232e820 */ /* 0x000fe20000400000 */
[----:B------:R-:W1:Y:S01]  /*2960*/  MUFU.EX2 R42, R42 ;  /* 0x0000002a002a7308 */ /* 0x000e620000000800 */
[----:B----4-:R-:W-:Y:S01]  /*2970*/  @!P1 FMUL R22, R22, R22 ;  /* 0x0000001616169220 */ /* 0x010fe20000400000 */
[----:B------:R-:W-:Y:S01]  /*2980*/  FSETP.GEU.AND P1, PT, R51, -126, PT ;  /* 0xc2fc00003300780b */ /* 0x000fe20003f2e000 */
[----:B------:R-:W-:Y:S01]  /*2990*/  FADD R11, R11, R14 ;  /* 0x0000000e0b0b7221 */ /* 0x000fe20000000000 */
[----:B---3--:R-:W-:Y:S01]  /*29a0*/  F2FP.SATFINITE.E4M3.F32.PACK_AB_MERGE_C R35, R151, R10, RZ ;  /* 0x0000000a9723723e */ /* 0x008fe200048070ff */
[----:B------:R-:W-:Y:S01]  /*29b0*/  FADD R10, R12, R6 ;  /* 0x000000060c0a7221 */ /* 0x000fe20000000000 */
[----:B------:R-:W-:Y:S01]  /*29c0*/  LOP3.LUT R6, R27, 0xffff, RZ, 0xc0, !PT ;  /* 0x0000ffff1b067812 */ /* 0x000fe200078ec0ff */
        /* <DEDUP_REMOVED lines=10> */
[----:B------:R-:W-:Y:S01]  /*2a70*/  FSETP.GEU.AND P2, PT, R54, -126, PT ;  /* 0xc2fc00003600780b */ /* 0x000fe20003f4e000 */
[----:B------:R-:W-:Y:S01]  /*2a80*/  FADD R11, R11, R10 ;  /* 0x0000000a0b0b7221 */ /* 0x000fe20000000000 */
[C---:B------:R-:W-:Y:S01]  /*2a90*/  F2FP.SATFINITE.E4M3.F32.PACK_AB_MERGE_C R49, R151.reuse, R49, RZ ;  /* 0x000000319731723e */ /* 0x040fe200048070ff */
[----:B------:R-:W-:Y:S01]  /*2aa0*/  FADD R17, R26, R42 ;  /* 0x0000002a1a117221 */ /* 0x000fe20000000000 */
[----:B------:R-:W-:Y:S01]  /*2ab0*/  F2FP.SATFINITE.E4M3.F32.PACK_AB_MERGE_C R26, R151, R26, RZ ;  /* 0x0000001a971a723e */ /* 0x000fe200048070ff */
[----:B------:R-:W-:Y:S01]  /*2ac0*/  @!P5 FMUL R47, R47, 0.5 ;  /* 0x3f0000002f2fd820 */ /* 0x000fe20000400000 */
[----:B------:R-:W1:Y:S01]  /*2ad0*/  MUFU.EX2 R51, R51 ;  /* 0x0000003300337308 */ /* 0x000e620000000800 */
[----:B--2---:R-:W-:Y:S01]  /*2ae0*/  @!P4 FMUL R46, R46, R46 ;  /* 0x0000002e2e2ec220 */ /* 0x004fe20000400000 */
[----:B------:R-:W-:Y:S01]  /*2af0*/  ISETP.GT.U32.AND P4, PT, R7, 0x1, PT ;  /* 0x000000010700780c */ /* 0x000fe20003f84070 */
[----:B------:R-:W-:Y:S01]  /*2b00*/  FADD R7, R24, R40 ;  /* 0x0000002818077221 */ /* 0x000fe20000000000 */
[C---:B------:R-:W-:Y:S01]  /*2b10*/  F2FP.SATFINITE.E4M3.F32.PACK_AB_MERGE_C R40, R151.reuse, R40, RZ ;  /* 0x000000289728723e */ /* 0x040fe200048070ff */
[----:B------:R-:W-:Y:S01]  /*2b20*/  FADD R21, R30, R46 ;  /* 0x0000002e1e157221 */ /* 0x000fe20000000000 */
[----:B------:R-:W-:Y:S01]  /*2b30*/  F2FP.SATFINITE.E4M3.F32.PACK_AB_MERGE_C R30, R151, R30, RZ ;  /* 0x0000001e971e723e */ /* 0x000fe200048070ff */
[----:B------:R-:W-:Y:S01]  /*2b40*/  @!P2 FMUL R54, R54, 0.5 ;  /* 0x3f0000003636a820 */ /* 0x000fe20000400000 */
[----:B------:R-:W2:Y:S01]  /*2b50*/  MUFU.EX2 R47, R47 ;  /* 0x0000002f002f7308 */ /* 0x000ea20000000800 */
[----:B---3--:R-:W-:Y:S01]  /*2b60*/  @!P3 FMUL R3, R3, R3 ;  /* 0x000000030303b220 */ /* 0x008fe20000400000 */
[----:B------:R-:W-:Y:S01]  /*2b70*/  F2FP.SATFINITE.E4M3.F32.PACK_AB_MERGE_C R42, R151, R42, RZ ;  /* 0x0000002a972a723e */ /* 0x000fe200048070ff */
[----:B------:R-:W-:Y:S01]  /*2b80*/  FADD R4, R7, R4 ;  /* 0x0000000407047221 */ /* 0x000fe20000000000 */
[----:B------:R-:W-:-:S02]  /*2b90*/  F2FP.SATFINITE.E4M3.F32.PACK_AB_MERGE_C R46, R151, R46, RZ ;  /* 0x0000002e972e723e */ /* 0x000fc400048070ff */
[----:B------:R-:W-:Y:S01]  /*2ba0*/  LOP3.LUT R35, R35, 0xffff, RZ, 0xc0, !PT ;  /* 0x0000ffff23237812 */ /* 0x000fe200078ec0ff */
[----:B------:R-:W-:Y:S01]  /*2bb0*/  FADD R4, R4, R15 ;  /* 0x0000000f04047221 */ /* 0x000fe20000000000 */
[----:B------:R-:W3:Y:S01]  /*2bc0*/  MUFU.EX2 R50, R50 ;  /* 0x0000003200327308 */ /* 0x000ee20000000800 */
[----:B-1----:R-:W-:Y:S01]  /*2bd0*/  @!P1 FMUL R51, R51, R51 ;  /* 0x0000003333339220 */ /* 0x002fe20000400000 */
[----:B------:R-:W-:Y:S01]  /*2be0*/  LOP3.LUT R39, R39, 0xffff, RZ, 0xc0, !PT ;  /* 0x0000ffff27277812 */ /* 0x000fe200078ec0ff */
[----:B------:R-:W-:Y:S01]  /*2bf0*/  FADD R184, R4, R11 ;  /* 0x0000000b04b87221 */ /* 0x000fe20000000000 */
[----:B------:R-:W-:Y:S01]  /*2c00*/  PRMT R6, R6, 0x7604, R25 ;  /* 0x0000760406067816 */ /* 0x000fe20000000019 */
[----:B------:R-:W-:Y:S01]  /*2c10*/  FADD R24, R20, R51 ;  /* 0x0000003314187221 */ /* 0x000fe20000000000 */
[----:B------:R-:W-:Y:S01]  /*2c20*/  FADD R20, R22, R3 ;  /* 0x0000000316147221 */ /* 0x000fe20000000000 */
[----:B------:R-:W-:Y:S01]  /*2c30*/  F2FP.SATFINITE.E4M3.F32.PACK_AB_MERGE_C R22, R151, R22, RZ ;  /* 0x000000169716723e */ /* 0x000fe200048070ff */
[----:B------:R-:W1:Y:S01]  /*2c40*/  MUFU.EX2 R54, R54 ;  /* 0x0000003600367308 */ /* 0x000e620000000800 */
[----:B--2---:R-:W-:Y:S01]  /*2c50*/  @!P5 FMUL R47, R47, R47 ;  /* 0x0000002f2f2fd220 */ /* 0x004fe20000400000 */
[----:B------:R-:W-:Y:S01]  /*2c60*/  F2FP.SATFINITE.E4M3.F32.PACK_AB_MERGE_C R51, R151, R51, RZ ;  /* 0x000000339733723e */ /* 0x000fe200048070ff */
[----:B------:R-:W-:Y:S01]  /*2c70*/  FADD R19, R19, R24 ;  /* 0x0000001813137221 */ /* 0x000fe20000000000 */
[----:B------:R-:W-:Y:S01]  /*2c80*/  LOP3.LUT R44, R44, 0xff, RZ, 0xc0, !PT ;  /* 0x000000ff2c2c7812 */ /* 0x000fe200078ec0ff */
[----:B------:R-:W-:Y:S01]  /*2c90*/  FADD R23, R18, R47 ;  /* 0x0000002f12177221 */ /* 0x000fe20000000000 */
[----:B------:R-:W-:-:S02]  /*2ca0*/  F2FP.SATFINITE.E4M3.F32.PACK_AB_MERGE_C R47, R151, R47, RZ ;  /* 0x0000002f972f723e */ /* 0x000fc400048070ff */
[----:B------:R-:W-:Y:S01]  /*2cb0*/  LOP3.LUT R45, R45, 0xffff, RZ, 0xc0, !PT ;  /* 0x0000ffff2d2d7812 */ /* 0x000fe200078ec0ff */
[----:B---3--:R-:W-:Y:S01]  /*2cc0*/  @!P6 FMUL R50, R50, R50 ;  /* 0x000000323232e220 */ /* 0x008fe20000400000 */
[----:B------:R-:W-:Y:S01]  /*2cd0*/  LOP3.LUT R29, R29, 0xffff, RZ, 0xc0, !PT ;  /* 0x0000ffff1d1d7812 */ /* 0x000fe200078ec0ff */
[----:B------:R-:W-:Y:S01]  /*2ce0*/  FADD R20, R23, R20 ;  /* 0x0000001417147221 */ /* 0x000fe20000000000 */
[----:B------:R-:W-:Y:S01]  /*2cf0*/  LOP3.LUT R40, R40, 0xff, RZ, 0xc0, !PT ;  /* 0x000000ff28287812 */ /* 0x000fe200078ec0ff */
[----:B------:R-:W-:Y:S01]  /*2d00*/  FADD R18, R34, R50 ;  /* 0x0000003222127221 */ /* 0x000fe20000000000 */
[----:B------:R-:W-:Y:S01]  /*2d10*/  F2FP.SATFINITE.E4M3.F32.PACK_AB_MERGE_C R34, R151, R34, RZ ;  /* 0x000000229722723e */ /* 0x000fe200048070ff */
[----:B------:R-:W-:Y:S01]  /*2d20*/  FADD R19, R19, R20 ;  /* 0x0000001413137221 */ /* 0x000fe20000000000 */
[----:B------:R-:W-:Y:S01]  /*2d30*/  F2FP.SATFINITE.E4M3.F32.PACK_AB_MERGE_C R50, R151, R50, RZ ;  /* 0x000000329732723e */ /* 0x000fe200048070ff */
[----:B-1----:R-:W-:Y:S01]  /*2d40*/  @!P2 FMUL R54, R54, R54 ;  /* 0x000000363636a220 */ /* 0x002fe20000400000 */
[----:B------:R-:W-:Y:S01]  /*2d50*/  LOP3.LUT R41, R41, 0xffff, RZ, 0xc0, !PT ;  /* 0x0000ffff29297812 */ /* 0x000fe200078ec0ff */
[----:B------:R-:W-:Y:S01]  /*2d60*/  FADD R17, R17, R18 ;  /* 0x0000001211117221 */ /* 0x000fe20000000000 */
[----:B------:R-:W-:Y:S01]  /*2d70*/  PRMT R32, R35, 0x7604, R32 ;  /* 0x0000760423207816 */ /* 0x000fe20000000020 */
[----:B------:R-:W-:Y:S01]  /*2d80*/  FADD R12, R38, R54 ;  /* 0x00000036260c7221 */ /* 0x000fe20000000000 */
[C---:B------:R-:W-:Y:S01]  /*2d90*/  F2FP.SATFINITE.E4M3.F32.PACK_AB_MERGE_C R38, R151.reuse, R38, RZ ;  /* 0x000000269726723e */ /* 0x040fe200048070ff */
[----:B------:R-:W-:Y:S01]  /*2da0*/  IMAD.U32 R35, R46, 0x10000, RZ ;  /* 0x000100002e237824 */ /* 0x000fe200078e00ff */
[----:B------:R-:W-:Y:S01]  /*2db0*/  F2FP.SATFINITE.E4M3.F32.PACK_AB_MERGE_C R54, R151, R54, RZ ;  /* 0x000000369736723e */ /* 0x000fe200048070ff */
[----:B------:R-:W-:Y:S01]  /*2dc0*/  FADD R12, R21, R12 ;  /* 0x0000000c150c7221 */ /* 0x000fe20000000000 */
[----:B------:R-:W-:-:S02]  /*2dd0*/  F2FP.SATFINITE.E4M3.F32.PACK_AB_MERGE_C R151, R151, R3, RZ ;  /* 0x000000039797723e */ /* 0x000fc400048070ff */
[----:B------:R-:W-:Y:S01]  /*2de0*/  SHF.L.U32 R3, R26, 0x10, RZ ;  /* 0x000000101a037819 */ /* 0x000fe200000006ff */
[----:B------:R-:W-:Y:S01]  /*2df0*/  FADD R12, R17, R12 ;  /* 0x0000000c110c7221 */ /* 0x000fe20000000000 */
[----:B------:R-:W-:Y:S02]  /*2e00*/  LOP3.LUT R26, R22, 0xffff, RZ, 0xc0, !PT ;  /* 0x0000ffff161a7812 */ /* 0x000fe400078ec0ff */
[----:B------:R-:W-:Y:S01]  /*2e10*/  PRMT R36, R39, 0x7604, R36 ;  /* 0x0000760427247816 */ /* 0x000fe20000000024 */
[----:B------:R-:W-:Y:S01]  /*2e20*/  FADD R23, R12, R19 ;  /* 0x000000130c177221 */ /* 0x000fe20000000000 */
[----:B------:R-:W-:Y:S01]  /*2e30*/  SHF.L.U32 R27, R38, 0x10, RZ ;  /* 0x00000010261b7819 */ /* 0x000fe200000006ff */
[----:B------:R-:W-:Y:S01]  /*2e40*/  IMAD.SHL.U32 R26, R26, 0x1000000, RZ ;  /* 0x010000001a1a7824 */ /* 0x000fe200078e00ff */
[----:B------:R-:W-:Y:S02]  /*2e50*/  PRMT R28, R31, 0x7604, R28 ;  /* 0x000076041f1c7816 */ /* 0x000fe4000000001c */
[----:B------:R-:W-:-:S02]  /*2e60*/  LOP3.LUT R48, R48, 0xff, RZ, 0xc0, !PT ;  /* 0x000000ff30307812 */ /* 0x000fc400078ec0ff */
[----:B------:R-:W-:Y:S02]  /*2e70*/  LOP3.LUT R49, R49, 0xffff, RZ, 0xc0, !PT ;  /* 0x0000ffff31317812 */ /* 0x000fe400078ec0ff */
[----:B------:R-:W-:Y:S02]  /*2e80*/  LOP3.LUT R52, R52, 0xff, RZ, 0xc0, !PT ;  /* 0x000000ff34347812 */ /* 0x000fe400078ec0ff */
[----:B------:R-:W-:Y:S02]  /*2e90*/  LOP3.LUT R53, R53, 0xffff, RZ, 0xc0, !PT ;  /* 0x0000ffff35357812 */ /* 0x000fe400078ec0ff */
[----:B------:R-:W-:Y:S02]  /*2ea0*/  SHF.L.U32 R7, R30, 0x10, RZ ;  /* 0x000000101e077819 */ /* 0x000fe400000006ff */
[----:B------:R-:W-:Y:S02]  /*2eb0*/  LOP3.LUT R3, R6, 0xff0000, R3, 0xf8, !PT ;  /* 0x00ff000006037812 */ /* 0x000fe400078ef803 */
[----:B------:R-:W-:-:S02]  /*2ec0*/  LOP3.LUT R33, R33, 0xffff, RZ, 0xc0, !PT ;  /* 0x0000ffff21217812 */ /* 0x000fc400078ec0ff */
[----:B------:R-:W-:Y:S02]  /*2ed0*/  PRMT R44, R45, 0x7604, R44 ;  /* 0x000076042d2c7816 */ /* 0x000fe4000000002c */
[----:B------:R-:W-:Y:S02]  /*2ee0*/  SHF.L.U32 R6, R29, 0x18, RZ ;  /* 0x000000181d067819 */ /* 0x000fe400000006ff */
[----:B------:R-:W-:Y:S02]  /*2ef0*/  LOP3.LUT R47, R47, 0xffff, RZ, 0xc0, !PT ;  /* 0x0000ffff2f2f7812 */ /* 0x000fe400078ec0ff */
[----:B------:R-:W-:Y:S02]  /*2f00*/  SHF.L.U32 R25, R34, 0x10, RZ ;  /* 0x0000001022197819 */ /* 0x000fe400000006ff */
[----:B------:R-:W-:Y:S02]  /*2f10*/  LOP3.LUT R37, R37, 0xffff, RZ, 0xc0, !PT ;  /* 0x0000ffff25257812 */ /* 0x000fe400078ec0ff */
[----:B------:R-:W-:-:S02]  /*2f20*/  PRMT R40, R41, 0x7604, R40 ;  /* 0x0000760429287816 */ /* 0x000fc40000000028 */
[----:B------:R-:W-:Y:S02]  /*2f30*/  LOP3.LUT R27, R36, 0xff0000, R27, 0xf8, !PT ;  /* 0x00ff0000241b7812 */ /* 0x000fe400078ef81b */
[----:B------:R-:W-:Y:S02]  /*2f40*/  PRMT R48, R49, 0x7604, R48 ;  /* 0x0000760431307816 */ /* 0x000fe40000000030 */
[----:B------:R-:W-:Y:S02]  /*2f50*/  PRMT R52, R53, 0x7604, R52 ;  /* 0x0000760435347816 */ /* 0x000fe40000000034 */
[----:B------:R-:W-:Y:S02]  /*2f60*/  LOP3.LUT R7, R28, 0xff0000, R7, 0xf8, !PT ;  /* 0x00ff00001c077812 */ /* 0x000fe400078ef807 */
[----:B------:R-:W-:Y:S02]  /*2f70*/  SHF.L.U32 R31, R42, 0x10, RZ ;  /* 0x000000102a1f7819 */ /* 0x000fe400000006ff */
[----:B------:R-:W-:-:S02]  /*2f80*/  SHF.L.U32 R39, R50, 0x10, RZ ;  /* 0x0000001032277819 */ /* 0x000fc400000006ff */
[----:B------:R-:W-:Y:S02]  /*2f90*/  SHF.L.U32 R41, R54, 0x10, RZ ;  /* 0x0000001036297819 */ /* 0x000fe400000006ff */
[----:B------:R-:W-:Y:S02]  /*2fa0*/  SHF.L.U32 R22, R33, 0x18, RZ ;  /* 0x0000001821167819 */ /* 0x000fe400000006ff */
[----:B------:R-:W-:Y:S02]  /*2fb0*/  LOP3.LUT R43, R43, 0xffff, RZ, 0xc0, !PT ;  /* 0x0000ffff2b2b7812 */ /* 0x000fe400078ec0ff */
[----:B------:R-:W-:Y:S02]  /*2fc0*/  LOP3.LUT R51, R51, 0xffff, RZ, 0xc0, !PT ;  /* 0x0000ffff33337812 */ /* 0x000fe400078ec0ff */
[----:B------:R-:W-:Y:S02]  /*2fd0*/  LOP3.LUT R151, R151, 0xffff, RZ, 0xc0, !PT ;  /* 0x0000ffff97977812 */ /* 0x000fe400078ec0ff */
[----:B------:R-:W-:-:S02]  /*2fe0*/  LOP3.LUT R35, R44, 0xff0000, R35, 0xf8, !PT ;  /* 0x00ff00002c237812 */ /* 0x000fc400078ef823 */
[----:B------:R-:W-:Y:S02]  /*2ff0*/  LOP3.LUT R3, R3, R6, RZ, 0xfc, !PT ;  /* 0x0000000603037212 */ /* 0x000fe400078efcff */
[----:B------:R-:W-:Y:S02]  /*3000*/  SHF.L.U32 R28, R47, 0x18, RZ ;  /* 0x000000182f1c7819 */ /* 0x000fe400000006ff */
[----:B------:R-:W-:Y:S02]  /*3010*/  LOP3.LUT R25, R32, 0xff0000, R25, 0xf8, !PT ;  /* 0x00ff000020197812 */ /* 0x000fe400078ef819 */
[----:B------:R-:W-:Y:S02]  /*3020*/  SHF.L.U32 R6, R37, 0x18, RZ ;  /* 0x0000001825067819 */ /* 0x000fe400000006ff */
[----:B------:R-:W-:Y:S02]  /*3030*/  LOP3.LUT R27, R27, R26, RZ, 0xfc, !PT ;  /* 0x0000001a1b1b7212 */ /* 0x000fe400078efcff */
[----:B------:R-:W-:-:S02]  /*3040*/  LOP3.LUT R31, R40, 0xff0000, R31, 0xf8, !PT ;  /* 0x00ff0000281f7812 */ /* 0x000fc400078ef81f */
[----:B------:R-:W-:Y:S02]  /*3050*/  LOP3.LUT R39, R48, 0xff0000, R39, 0xf8, !PT ;  /* 0x00ff000030277812 */ /* 0x000fe400078ef827 */
[----:B------:R-:W-:Y:S02]  /*3060*/  LOP3.LUT R41, R52, 0xff0000, R41, 0xf8, !PT ;  /* 0x00ff000034297812 */ /* 0x000fe400078ef829 */
[----:B------:R-:W-:Y:S02]  /*3070*/  LOP3.LUT R22, R7, R22, RZ, 0xfc, !PT ;  /* 0x0000001607167212 */ /* 0x000fe400078efcff */
[----:B------:R-:W-:Y:S02]  /*3080*/  SHF.L.U32 R26, R43, 0x18, RZ ;  /* 0x000000182b1a7819 */ /* 0x000fe400000006ff */
[----:B------:R-:W-:Y:S02]  /*3090*/  SHF.L.U32 R30, R51, 0x18, RZ ;  /* 0x00000018331e7819 */ /* 0x000fe400000006ff */
[----:B------:R-:W-:-:S02]  /*30a0*/  SHF.L.U32 R32, R151, 0x18, RZ ;  /* 0x0000001897207819 */ /* 0x000fc400000006ff */
[----:B------:R-:W-:Y:S02]  /*30b0*/  LOP3.LUT R35, R35, R28, RZ, 0xfc, !PT ;  /* 0x0000001c23237212 */ /* 0x000fe400078efcff */
[----:B------:R-:W-:Y:S02]  /*30c0*/  LOP3.LUT R6, R25, R6, RZ, 0xfc, !PT ;  /* 0x0000000619067212 */ /* 0x000fe400078efcff */
[----:B------:R-:W-:Y:S02]  /*30d0*/  MOV R28, 0x2130 ;  /* 0x00002130001c7802 */ /* 0x000fe40000000f00 */
[----:B------:R-:W-:Y:S02]  /*30e0*/  LOP3.LUT R26, R31, R26, RZ, 0xfc, !PT ;  /* 0x0000001a1f1a7212 */ /* 0x000fe400078efcff */
[----:B------:R-:W-:Y:S02]  /*30f0*/  LOP3.LUT R30, R39, R30, RZ, 0xfc, !PT ;  /* 0x0000001e271e7212 */ /* 0x000fe400078efcff */
[----:B------:R-:W-:-:S02]  /*3100*/  LOP3.LUT R41, R41, R32, RZ, 0xfc, !PT ;  /* 0x0000002029297212 */ /* 0x000fc400078efcff */
[----:B------:R-:W-:Y:S02]  /*3110*/  SEL R7, R22, R3, P4 ;  /* 0x0000000316077207 */ /* 0x000fe40002000000 */
[----:B------:R-:W-:Y:S02]  /*3120*/  SEL R22, R3, R22, P4 ;  /* 0x0000001603167207 */ /* 0x000fe40002000000 */
[----:B------:R-:W-:Y:S02]  /*3130*/  SHF.R.U32.HI R3, RZ, R193, R28 ;  /* 0x000000c1ff037219 */ /* 0x000fe4000001161c */
[----:B------:R-:W-:Y:S01]  /*3140*/  SEL R25, R27, R6, P4 ;  /* 0x000000061b197207 */ /* 0x000fe20002000000 */
[----:B------:R-:W-:Y:S01]  /*3150*/  SHFL.IDX PT, R7, R7, R0, 0x1c1f ;  /* 0x001c1f0007077589 */ /* 0x000fe200000e0000 */
[----:B------:R-:W-:Y:S02]  /*3160*/  SEL R6, R6, R27, P4 ;  /* 0x0000001b06067207 */ /* 0x000fe40002000000 */
[----:B------:R-:W-:-:S02]  /*3170*/  SEL R27, R35, R26, P4 ;  /* 0x0000001a231b7207 */ /* 0x000fc40002000000 */
[----:B------:R-:W-:Y:S01]  /*3180*/  SEL R29, R41, R30, P4 ;  /* 0x0000001e291d7207 */ /* 0x000fe20002000000 */
[----:B------:R-:W-:Y:S01]  /*3190*/  SHFL.IDX PT, R25, R25, R0, 0x1c1f ;  /* 0x001c1f0019197589 */ /* 0x000fe200000e0000 */
[----:B------:R-:W-:Y:S02]  /*31a0*/  SEL R26, R26, R35, P4 ;  /* 0x000000231a1a7207 */ /* 0x000fe40002000000 */
[----:B------:R-:W-:Y:S01]  /*31b0*/  SEL R30, R30, R41, P4 ;  /* 0x000000291e1e7207 */ /* 0x000fe20002000000 */
[----:B------:R-:W-:Y:S01]  /*31c0*/  SHFL.IDX PT, R27, R27, R0, 0x1c1f ;  /* 0x001c1f001b1b7589 */ /* 0x000fe200000e0000 */
[----:B------:R-:W-:Y:S02]  /*31d0*/  LOP3.LUT R3, R3, 0xf, RZ, 0xc0, !PT ;  /* 0x0000000f03037812 */ /* 0x000fe400078ec0ff */
[----:B------:R-:W-:Y:S01]  /*31e0*/  SEL R192, R192, 0x5410, P4 ;  /* 0x00005410c0c07807 */ /* 0x000fe20002000000 */
[----:B------:R-:W-:Y:S01]  /*31f0*/  SHFL.IDX PT, R29, R29, R0, 0x1c1f ;  /* 0x001c1f001d1d7589 */ /* 0x000fe200000e0000 */
[----:B------:R-:W-:-:S03]  /*3200*/  SEL R191, R191, 0x7632, P4 ;  /* 0x00007632bfbf7807 */ /* 0x000fc60002000000 */
[----:B------:R-:W1:Y:S04]  /*3210*/  SHFL.IDX PT, R22, R22, R3, 0x1c1f ;  /* 0x001c1f0316167589 */ /* 0x000e6800000e0000 */
[----:B------:R-:W2:Y:S04]  /*3220*/  SHFL.IDX PT, R6, R6, R3, 0x1c1f ;  /* 0x001c1f0306067589 */ /* 0x000ea800000e0000 */
[----:B------:R-:W3:Y:S04]  /*3230*/  SHFL.IDX PT, R26, R26, R3, 0x1c1f ;  /* 0x001c1f031a1a7589 */ /* 0x000ee800000e0000 */
[----:B------:R-:W4:Y:S01]  /*3240*/  SHFL.IDX PT, R30, R30, R3, 0x1c1f ;  /* 0x001c1f031e1e7589 */ /* 0x000f2200000e0000 */
[----:B-1----:R-:W-:-:S02]  /*3250*/  PRMT R156, R7, R192, R22 ;  /* 0x000000c0079c7216 */ /* 0x002fc40000000016 */
[-C--:B------:R-:W-:Y:S02]  /*3260*/  PRMT R157, R7, R191.reuse, R22 ;  /* 0x000000bf079d7216 */ /* 0x080fe40000000016 */
[CCC-:B--2---:R-:W-:Y:S02]  /*3270*/  PRMT R158, R25.reuse, R192.reuse, R6.reuse ;  /* 0x000000c0199e7216 */ /* 0x1c4fe40000000006 */
[-C--:B------:R-:W-:Y:S02]  /*3280*/  PRMT R159, R25, R191.reuse, R6 ;  /* 0x000000bf199f7216 */ /* 0x080fe40000000006 */
[CCC-:B---3--:R-:W-:Y:S02]  /*3290*/  PRMT R152, R27.reuse, R192.reuse, R26.reuse ;  /* 0x000000c01b987216 */ /* 0x1c8fe4000000001a */
[----:B------:R-:W-:Y:S02]  /*32a0*/  PRMT R153, R27, R191, R26 ;  /* 0x000000bf1b997216 */ /* 0x000fe4000000001a */
[----:B----4-:R-:W-:-:S02]  /*32b0*/  PRMT R154, R29, R192, R30 ;  /* 0x000000c01d9a7216 */ /* 0x010fc4000000001e */
[----:B------:R-:W-:Y:S01]  /*32c0*/  PRMT R155, R29, R191, R30 ;  /* 0x000000bf1d9b7216 */ /* 0x000fe2000000001e */
[----:B------:R-:W-:Y:S06]  /*32d0*/  @!P0 BRA `(.L_x_19) ;  /* 0x0000000000048947 */ /* 0x000fec0003800000 */
[----:B------:R-:W-:Y:S01]  /*32e0*/  BPT.TRAP 0x1 ;  /* 0x000000040000795c */ /* 0x000fe20000300000 */
.L_x_19:
[----:B------:R-:W-:-:S13]  /*32f0*/  R2UR UR6, R16 ;  /* 0x00000000100672ca */ /* 0x000fda00000e0000 */
[----:B------:R-:W1:Y:S02]  /*3300*/  SYNCS.PHASECHK.TRANS64.TRYWAIT P1, [UR6+0x38008], R2 ;  /* 0x03800802ff0075a7 */ /* 0x000e640008020146 */
[----:B-1----:R-:W-:Y:S05]  /*3310*/  @!P1 BRA `(.L_x_20) ;  /* 0x0000010000349947 */ /* 0x002fea0003800000 */
.L_x_105:
[----:B------:R-:W-:Y:S01]  /*3320*/  R2UR UR10, R185 ;  /* 0x00000000b90a72ca */ /* 0x000fe200000e0000 */
[----:B------:R-:W-:Y:S01]  /*3330*/  WARPGROUP.ARRIVE ;  /* 0x00000000000079c5 */ /* 0x000fe20000000000 */
[----:B------:R-:W-:-:S11]  /*3340*/  UMOV UR7, 0x80000020 ;  /* 0x8000002000077882 */ /* 0x000fd60000000000 */
[----:B------:R-:W-:-:S09]  /*3350*/  UIADD3 UR6, UR10, 0x800, URZ ;  /* 0x000008000a067890 */ /* 0x000fd2000fffe03f */
[----:B------:R-:W-:Y:S01]  /*3360*/  QGMMA.64x256x32.F32.E4M3.E4M3 R24, R156, gdesc[UR4], RZ, !UPT, gsb0 ;  /* 0x03e000049c187df3 */ /* 0x000fe2000c0008ff */
[----:B------:R-:W-:Y:S01]  /*3370*/  UIADD3 UR6, UR10, 0xc00, URZ ;  /* 0x00000c000a067890 */ /* 0x000fe2000fffe03f */
[----:B------:R-:W-:Y:S01]  /*3380*/  UMOV UR7, 0x80000020 ;  /* 0x8000002000077882 */ /* 0x000fe20000000000 */
[----:B------:R-:W-:Y:S02]  /*3390*/  WARPGROUP.DEPBAR.LE gsb0, 0x0 ;  /* 0x00008000000079c5 */ /* 0x000fe40000010000 */
[----:B------:R-:W-:Y:S01]  /*33a0*/  STL.64 [R1], R24 ;  /* 0x0000001801007387 */ /* 0x000fe20000100a00 */
[----:B------:R-:W-:Y:S01]  /*33b0*/  MOV R193, R66 ;  /* 0x0000004200c17202 */ /* 0x000fe20000000f00 */
[----:B------:R-:W-:Y:S01]  /*33c0*/  IMAD.MOV.U32 R234, RZ, RZ, R68 ;  /* 0x000000ffffea7224 */ /* 0x000fe200078e0044 */
[----:B------:R-:W-:Y:S01]  /*33d0*/  MOV R235, R67 ;  /* 0x0000004300eb7202 */ /* 0x000fe20000000f00 */
[----:B------:R-:W-:Y:S01]  /*33e0*/  STL.64 [R1+0x8], R26 ;  /* 0x0000081a01007387 */ /* 0x000fe20000100a00 */
        /* <DEDUP_REMOVED lines=52> */
[----:B------:R-:W-:-:S02]  /*3730*/  MOV R202, R100 ;  /* 0x0000006400ca7202 */ /* 0x000fc40000000f00 */
[----:B------:R-:W-:Y:S01]  /*3740*/  MOV R201, R101 ;  /* 0x0000006500c97202 */ /* 0x000fe20000000f00 */
[----:B------:R-:W-:Y:S01]  /*3750*/  STL.64 [R1+0x78], R54 ;  /* 0x0000783601007387 */ /* 0x000fe20000100a00 */
[----:B------:R-:W-:Y:S02]  /*3760*/  MOV R200, R102 ;  /* 0x0000006600c87202 */ /* 0x000fe40000000f00 */
[----:B------:R-:W-:Y:S01]  /*3770*/  MOV R199, R103 ;  /* 0x0000006700c77202 */ /* 0x000fe20000000f00 */
[----:B------:R-:W-:Y:S01]  /*3780*/  STL.64 [R1+0x80], R56 ;  /* 0x0000803801007387 */ /* 0x000fe20000100a00 */
[----:B------:R-:W-:Y:S02]  /*3790*/  MOV R197, R105 ;  /* 0x0000006900c57202 */ /* 0x000fe40000000f00 */
        /* <DEDUP_REMOVED lines=10> */
[----:B------:R2:W-:Y:S01]  /*3840*/  STL.64 [R1+0xa0], R64 ;  /* 0x0000a04001007387 */ /* 0x0005e20000100a00 */
[----:B------:R-:W-:-:S02]  /*3850*/  MOV R178, R114 ;  /* 0x0000007200b27202 */ /* 0x000fc40000000f00 */
[----:B------:R-:W-:Y:S02]  /*3860*/  MOV R177, R115 ;  /* 0x0000007300b17202 */ /* 0x000fe40000000f00 */
[----:B------:R-:W-:Y:S02]  /*3870*/  MOV R175, R117 ;  /* 0x0000007500af7202 */ /* 0x000fe40000000f00 */
[----:B------:R-:W-:Y:S02]  /*3880*/  MOV R174, R118 ;  /* 0x0000007600ae7202 */ /* 0x000fe40000000f00 */
[----:B------:R-:W-:Y:S02]  /*3890*/  MOV R173, R119 ;  /* 0x0000007700ad7202 */ /* 0x000fe40000000f00 */
[----:B------:R-:W-:Y:S02]  /*38a0*/  MOV R172, R120 ;  /* 0x0000007800ac7202 */ /* 0x000fe40000000f00 */
        /* <DEDUP_REMOVED lines=23> */
[----:B-1----:R-:W-:Y:S02]  /*3a20*/  MOV R3, R149 ;  /* 0x0000009500037202 */ /* 0x002fe40000000f00 */
[----:B------:R-:W-:-:S02]  /*3a30*/  MOV R2, R150 ;  /* 0x0000009600027202 */ /* 0x000fc40000000f00 */
[----:B------:R-:W-:Y:S02]  /*3a40*/  MOV R0, R151 ;  /* 0x0000009700007202 */ /* 0x000fe40000000f00 */
[----:B--2---:R-:W-:-:S06]  /*3a50*/  WARPGROUP.ARRIVE ;  /* 0x00000000000079c5 */ /* 0x004fcc0000000000 */
[----:B------:R-:W-:Y:S03]  /*3a60*/  QGMMA.64x256x32.F32.E4M3.E4M3 R24, R156, gdesc[UR4], RZ, !UPT, gsb0 ;  /* 0x03e000049c187df3 */ /* 0x000fe6000c0008ff */
[----:B------:R-:W-:Y:S02]  /*3a70*/  WARPGROUP.DEPBAR.LE gsb0, 0x0 ;  /* 0x00008000000079c5 */ /* 0x000fe40000010000 */
[----:B------:R-:W-:Y:S04]  /*3a80*/  STL.64 [R1+0x440], R150 ;  /* 0x0004409601007387 */ /* 0x000fe80000100a00 */
        /* <DEDUP_REMOVED lines=62> */
[----:B------:R1:W-:Y:S04]  /*3e70*/  STL.64 [R1+0x248], R24 ;  /* 0x0002481801007387 */ /* 0x0003e80000100a00 */
[----:B-1----:R-:W2:Y:S04]  /*3e80*/  LDL.LU R24, [R1] ;  /* 0x0000000001187983 */ /* 0x002ea80000300800 */
[----:B------:R-:W2:Y:S04]  /*3e90*/  LDL.LU R25, [R1+0x4] ;  /* 0x0000040001197983 */ /* 0x000ea80000300800 */
        /* <DEDUP_REMOVED lines=39> */
[----:B------:R-:W2:Y:S01]  /*4110*/  LDL.LU R65, [R1+0xa4] ;  /* 0x0000a40001417983 */ /* 0x000ea20000300800 */
[----:B------:R-:W-:Y:S01]  /*4120*/  IMAD.MOV.U32 R66, RZ, RZ, R193 ;  /* 0x000000ffff427224 */ /* 0x000fe200078e00c1 */
[----:B------:R-:W-:Y:S01]  /*4130*/  MOV R67, R235 ;  /* 0x000000eb00437202 */ /* 0x000fe20000000f00 */
        /* <DEDUP_REMOVED lines=28> */
[----:B------:R-:W-:Y:S01]  /*4300*/  UIADD3 UR6, UR10, 0x802, URZ ;  /* 0x000008020a067890 */ /* 0x000fe2000fffe03f */
[----:B------:R-:W-:Y:S01]  /*4310*/  MOV R85, R217 ;  /* 0x000000d900557202 */ /* 0x000fe20000000f00 */
[----:B------:R-:W-:Y:S01]  /*4320*/  UMOV UR7, 0x80000020 ;  /* 0x8000002000077882 */ /* 0x000fe20000000000 */
[----:B------:R-:W-:Y:S01]  /*4330*/  MOV R86, R216 ;  /* 0x000000d800567202 */ /* 0x000fe20000000f00 */
[----:B------:R-:W1:Y:S01]  /*4340*/  S2R R193, SR_TID.X ;  /* 0x0000000000c17919 */ /* 0x000e620000002100 */
        /* <DEDUP_REMOVED lines=54> */
[----:B-1----:R-:W-:-:S04]  /*46b0*/  SHF.L.U32 R193, R193, 0x2, RZ ;  /* 0x00000002c1c17819 */ /* 0x002fc800000006ff */
[----:B------:R-:W-:Y:S01]  /*46c0*/  LOP3.LUT R193, R193, 0xc, RZ, 0xc0, !PT ;  /* 0x0000000cc1c17812 */ /* 0x000fe200078ec0ff */
[----:B--2---:R-:W-:-:S06]  /*46d0*/  WARPGROUP.ARRIVE ;  /* 0x00000000000079c5 */ /* 0x004fcc0000000000 */
[----:B------:R-:W-:Y:S03]  /*46e0*/  QGMMA.64x256x32.F32.E4M3.E4M3 R24, R152, gdesc[UR4], R24, gsb0 ;  /* 0x03e0000498187df3 */ /* 0x000fe60008000818 */
[----:B------:R-:W-:Y:S02]  /*46f0*/  WARPGROUP.DEPBAR.LE gsb0, 0x0 ;  /* 0x00008000000079c5 */ /* 0x000fe40000010000 */
[----:B------:R-:W-:Y:S04]  /*4700*/  STL.64 [R1], R24 ;  /* 0x0000001801007387 */ /* 0x000fe80000100a00 */
        /* <DEDUP_REMOVED lines=63> */
[----:B-1----:R-:W2:Y:S04]  /*4b00*/  LDL.LU.64 R150, [R1+0x440] ;  /* 0x0004400001967983 */ /* 0x002ea80000300a00 */
[----:B------:R-:W2:Y:S04]  /*4b10*/  LDL.LU.64 R148, [R1+0x438] ;  /* 0x0004380001947983 */ /* 0x000ea80000300a00 */
        /* <DEDUP_REMOVED lines=61> */
[----:B------:R-:W2:Y:S01]  /*4ef0*/  LDL.LU.64 R24, [R1+0x248] ;  /* 0x0002480001187983 */ /* 0x000ea20000300a00 */
[----:B------:R-:W-:Y:S01]  /*4f00*/  UIADD3 UR6, UR10, 0xc02, URZ ;  /* 0x00000c020a067890 */ /* 0x000fe2000fffe03f */
[----:B------:R-:W-:Y:S01]  /*4f10*/  UMOV UR7, 0x80000020 ;  /* 0x8000002000077882 */ /* 0x000fe20000000000 */
[----:B--2---:R-:W-:-:S07]  /*4f20*/  WARPGROUP.ARRIVE ;  /* 0x00000000000079c5 */ /* 0x004fce0000000000 */
[----:B------:R-:W-:Y:S03]  /*4f30*/  QGMMA.64x256x32.F32.E4M3.E4M3 R24, R152, gdesc[UR4], R24, gsb0 ;  /* 0x03e0000498187df3 */ /* 0x000fe60008000818 */
[----:B------:R-:W-:Y:S02]  /*4f40*/  WARPGROUP.DEPBAR.LE gsb0, 0x0 ;  /* 0x00008000000079c5 */ /* 0x000fe40000010000 */
[----:B------:R-:W-:Y:S05]  /*4f50*/  @!P0 BRA `(.L_x_21) ;  /* 0x0000000000048947 */ /* 0x000fea0003800000 */
[----:B------:R-:W-:Y:S01]  /*4f60*/  BPT.TRAP 0x1 ;  /* 0x000000040000795c */ /* 0x000fe20000300000 */
.L_x_21:
[----:B------:R-:W-:Y:S01]  /*4f70*/  R2UR UR6, R16 ;  /* 0x00000000100672ca */ /* 0x000fe200000e0000 */
[----:B------:R-:W-:-:S06]  /*4f80*/  UISETP.GT.U32.AND UP0, UPT, UR14, 0x1, UPT ;  /* 0x000000010e00788c */ /* 0x000fcc000bf04070 */
[----:B------:R-:W-:-:S06]  /*4f90*/  PLOP3.LUT P1, PT, PT, PT, UP0, 0x80, 0x0 ;  /* 0x000000000000781c */ /* 0x000fcc0003f2f008 */
[----:B------:R-:W-:-:S04]  /*4fa0*/  UIADD3 UR6, UR6, 0x38028, URZ ;  /* 0x0003802806067890 */ /* 0x000fc8000fffe03f */
[----:B------:R-:W-:-:S09]  /*4fb0*/  UPRMT UR6, URZ, 0x654, UR6 ;  /* 0x000006543f067896 */ /* 0x000fd20008000006 */
[----:B------:R-:W-:Y:S01]  /*4fc0*/  SYNCS.ARRIVE.TRANS64.RED.A1T0 RZ, [UR6], RZ ;  /* 0x000000ffffff79a7 */ /* 0x000fe20008100406 */
[----:B------:R-:W-:Y:S05]  /*4fd0*/  @P1 BRA `(.L_x_22) ;  /* 0x0000000000041947 */ /* 0x000fea0003800000 */
[----:B------:R-:W-:Y:S01]  /*4fe0*/  BPT.TRAP 0x1 ;  /* 0x000000040000795c */ /* 0x000fe20000300000 */
.L_x_22:
[----:B------:R-:W1:Y:S02]  /*4ff0*/  LDC R15, c[0x0][0x28c] ;  /* 0x0000a300ff0f7b82 */ /* 0x000e640000000800 */
[----:B-1----:R-:W-:-:S13]  /*5000*/  ISETP.GE.AND P2, PT, R15, 0x41, PT ;  /* 0x000000410f00780c */ /* 0x002fda0003f46270 */
[----:B------:R-:W-:Y:S05]  /*5010*/  @!P2 BRA `(.L_x_23) ;  /* 0x00000070001ca947 */ /* 0x000fea0003800000 */
[----:B------:R-:W-:Y:S01]  /*5020*/  IADD3 R15, R15, 0x3f, RZ ;  /* 0x0000003f0f0f7810 */ /* 0x000fe20007ffe0ff */
[----:B------:R-:W-:Y:S01]  /*5030*/  UMOV UR6, 0x1 ;  /* 0x0000000100067882 */ /* 0x000fe20000000000 */
[----:B------:R-:W-:Y:S01]  /*5040*/  MOV R2, R9 ;  /* 0x0000000900027202 */ /* 0x000fe20000000f00 */
[----:B------:R-:W-:Y:S01]  /*5050*/  IMAD.U32 R17, RZ, RZ, UR6 ;  /* 0x00000006ff117e24 */ /* 0x000fe2000f8e00ff */
[----:B------:R-:W-:Y:S01]  /*5060*/  SHF.R.S32.HI R0, RZ, 0x1f, R15 ;  /* 0x0000001fff007819 */ /* 0x000fe2000001140f */
[----:B------:R-:W-:Y:S01]  /*5070*/  UMOV UR60, 0x2 ;  /* 0x00000002003c7882 */ /* 0x000fe20000000000 */
[----:B------:R-:W-:Y:S01]  /*5080*/  MOV R6, R5 ;  /* 0x0000000500067202 */ /* 0x000fe20000000f00 */
[----:B------:R-:W-:Y:S01]  /*5090*/  ULDC UR61, c[0x0][0x604] ;  /* 0x00018100003d7ab9 */ /* 0x000fe20000000800 */
[----:B------:R-:W-:Y:S02]  /*50a0*/  LEA.HI R15, R0, R15, RZ, 0x6 ;  /* 0x0000000f000f7211 */ /* 0x000fe400078f30ff */
[----:B------:R-:W-:-:S02]  /*50b0*/  MOV R0, RZ ;  /* 0x000000ff00007202 */ /* 0x000fc40000000f00 */
[----:B------:R-:W-:-:S07]  /*50c0*/  SHF.R.S32.HI R15, RZ, 0x6, R15 ;  /* 0x00000006ff0f7819 */ /* 0x000fce000001140f */
.L_x_34:
[----:B------:R-:W-:-:S13]  /*50d0*/  PLOP3.LUT P3, PT, PT, PT, UP1, 0x80, 0x0 ;  /* 0x000000000000781c */ /* 0x000fda0003f6f018 */
[----:B------:R-:W-:Y:S05]  /*50e0*/  @!P3 BRA `(.L_x_24) ;  /* 0x000000000004b947 */ /* 0x000fea0003800000 */
[----:B------:R-:W-:Y:S01]  /*50f0*/  BPT.TRAP 0x1 ;  /* 0x000000040000795c */ /* 0x000fe20000300000 */
.L_x_24:
[----:B------:R-:W-:Y:S02]  /*5100*/  R2UR UR6, R16 ;  /* 0x00000000100672ca */ /* 0x000fe400000e0000 */
[----:B------:R-:W-:-:S11]  /*5110*/  SHF.L.U32 R3, R0, 0x1f, RZ ;  /* 0x0000001f00037819 */ /* 0x000fd600000006ff */
[----:B------:R-:W-:-:S09]  /*5120*/  ULEA UR6, UR60, UR6, 0x3 ;  /* 0x000000063c067291 */ /* 0x000fd2000f8e183f */
[----:B------:R-:W1:Y:S02]  /*5130*/  SYNCS.PHASECHK.TRANS64.TRYWAIT P2, [UR6+0x38000], R3 ;  /* 0x03800003ff0075a7 */ /* 0x000e640008040146 */
[----:B-1----:R-:W-:Y:S05]  /*5140*/  @!P2 BRA `(.L_x_25) ;  /* 0x000000e000c4a947 */ /* 0x002fea0003800000 */
.L_x_106:
[----:B------:R-:W-:Y:S01]  /*5150*/  R2UR UR6, R185 ;  /* 0x00000000b90672ca */ /* 0x000fe200000e0000 */
[----:B------:R-:W-:Y:S01]  /*5160*/  WARPGROUP.ARRIVE ;  /* 0x00000000000079c5 */ /* 0x000fe20000000000 */
[----:B------:R-:W-:Y:S01]  /*5170*/  MOV R7, UR53 ;  /* 0x0000003500077c02 */ /* 0x000fe20008000f00 */
[----:B------:R-:W-:Y:S01]  /*5180*/  UMOV UR55, 0x40000040 ;  /* 0x4000004000377882 */ /* 0x000fe20000000000 */
[----:B------:R-:W-:Y:S01]  /*5190*/  MOV R5, UR52 ;  /* 0x0000003400057c02 */ /* 0x000fe20008000f00 */
[----:B------:R-:W-:Y:S01]  /*51a0*/  UMOV UR59, 0x40000040 ;  /* 0x40000040003b7882 */ /* 0x000fe20000000000 */
[----:B------:R-:W-:Y:S01]  /*51b0*/  R2UR UR52, R188 ;  /* 0x00000000bc3472ca */ /* 0x000fe200000e0000 */
[----:B------:R-:W-:Y:S01]  /*51c0*/  UMOV UR11, 0x40000040 ;  /* 0x40000040000b7882 */ /* 0x000fe20000000000 */
[----:B------:R-:W-:Y:S01]  /*51d0*/  R2UR UR53, R189 ;  /* 0x00000000bd3572ca */ /* 0x000fe200000e0000 */
[----:B------:R-:W-:Y:S01]  /*51e0*/  UMOV UR15, 0x40000040 ;  /* 0x40000040000f7882 */ /* 0x000fe20000000000 */
[----:B-1----:R-:W-:Y:S01]  /*51f0*/  MOV R4, UR57 ;  /* 0x0000003900047c02 */ /* 0x002fe20008000f00 */
[----:B------:R-:W-:Y:S01]  /*5200*/  UMOV UR19, 0x40000040 ;  /* 0x4000004000137882 */ /* 0x000fe20000000000 */
[----:B------:R-:W-:Y:S01]  /*5210*/  MOV R3, UR56 ;  /* 0x0000003800037c02 */ /* 0x000fe20008000f00 */
[----:B------:R-:W-:Y:S01]  /*5220*/  ULEA UR6, UR60, UR6, 0xb ;  /* 0x000000063c067291 */ /* 0x000fe2000f8e583f */
[----:B------:R-:W-:Y:S01]  /*5230*/  R2UR UR56, R186 ;  /* 0x00000000ba3872ca */ /* 0x000fe200000e0000 */
[----:B------:R-:W-:Y:S01]  /*5240*/  UMOV UR23, 0x40000040 ;  /* 0x4000004000177882 */ /* 0x000fe20000000000 */
[----:B------:R-:W-:Y:S01]  /*5250*/  R2UR UR57, R187 ;  /* 0x00000000bb3972ca */ /* 0x000fe200000e0000 */
[----:B------:R-:W-:-:S02]  /*5260*/  UIADD3 UR7, UR6, 0x2, URZ ;  /* 0x0000000206077890 */ /* 0x000fc4000fffe03f */
[----:B------:R-:W-:Y:S02]  /*5270*/  UIADD3 UR10, UR6, 0x4, URZ ;  /* 0x00000004060a7890 */ /* 0x000fe4000fffe03f */
[----:B------:R-:W-:Y:S01]  /*5280*/  UMOV UR54, UR6 ;  /* 0x0000000600367c82 */ /* 0x000fe20008000000 */
[----:B------:R-:W-:Y:S01]  /*5290*/  UIADD3 UR14, UR6, 0x6, URZ ;  /* 0x00000006060e7890 */ /* 0x000fe2000fffe03f */
[----:B------:R-:W-:Y:S01]  /*52a0*/  QGMMA.64x64x32.F32.E4M3.E4M3 R152, gdesc[UR52], RZ, !UPT, gsb0 ;  /* 0x00e00000349879f3 */ /* 0x000fe2000c0008ff */
[----:B------:R-:W-:Y:S01]  /*52b0*/  UMOV UR58, UR7 ;  /* 0x00000007003a7c82 */ /* 0x000fe20008000000 */
[----:B------:R-:W-:Y:S01]  /*52c0*/  UIADD3 UR18, UR6, 0x200, URZ ;  /* 0x0000020006127890 */ /* 0x000fe2000fffe03f */
[----:B------:R-:W-:Y:S01]  /*52d0*/  R2UR UR53, R7 ;  /* 0x00000000073572ca */ /* 0x000fe200000e0000 */
[----:B------:R-:W-:Y:S01]  /*52e0*/  UIADD3 UR22, UR6, 0x202, URZ ;  /* 0x0000020206167890 */ /* 0x000fe2000fffe03f */
[----:B------:R-:W-:Y:S01]  /*52f0*/  R2UR UR52, R5 ;  /* 0x00000000053472ca */ /* 0x000fe200000e0000 */
        /* <DEDUP_REMOVED lines=16> */
[----:B------:R-:W-:Y:S01]  /*5400*/  UMOV UR7, 0x40000040 ;  /* 0x4000004000077882 */ /* 0x000fe20000000000 */
[----:B------:R-:W-:-:S02]  /*5410*/  WARPGROUP.DEPBAR.LE gsb0, 0x0 ;  /* 0x00008000000079c5 */ /* 0x000fc40000010000 */
[----:B------:R-:W-:-:S06]  /*5420*/  WARPGROUP.ARRIVE ;  /* 0x00000000000079c5 */ /* 0x000fcc0000000000 */
[----:B------:R-:W-:Y:S01]  /*5430*/  QGMMA.64x64x32.F32.E4M3.E4M3 R152, gdesc[UR56], R152, gsb0 ;  /* 0x00e00000389879f3 */ /* 0x000fe20008000898 */
[----:B------:R-:W-:Y:S01]  /*5440*/  R2UR UR57, R4 ;  /* 0x00000000043972ca */ /* 0x000fe200000e0000 */
[----:B------:R-:W-:Y:S01]  /*5450*/  UIADD3 UR58, UR6, 0x604, URZ ;  /* 0x00000604063a7890 */ /* 0x000fe2000fffe03f */
[----:B------:R-:W-:Y:S01]  /*5460*/  R2UR UR56, R3 ;  /* 0x00000000033872ca */ /* 0x000fe200000e0000 */
[----:B------:R-:W-:Y:S01]  /*5470*/  UMOV UR59, 0x40000040 ;  /* 0x40000040003b7882 */ /* 0x000fe20000000000 */
[----:B------:R-:W-:Y:S01]  /*5480*/  UIADD3 UR6, UR6, 0x606, URZ ;  /* 0x0000060606067890 */ /* 0x000fe2000fffe03f */
        /* <DEDUP_REMOVED lines=42> */
[----:B------:R-:W-:-:S04]  /*5730*/  UIADD3 UR6, UR60, 0x1, URZ ;  /* 0x000000013c067890 */ /* 0x000fc8000fffe03f */
[----:B------:R-:W-:-:S04]  /*5740*/  UISETP.NE.AND UP0, UPT, UR6, 0x5, UPT ;  /* 0x000000050600788c */ /* 0x000fc8000bf05270 */
[----:B------:R-:W-:Y:S02]  /*5750*/  USEL UR7, URZ, 0x1, UP0 ;  /* 0x000000013f077887 */ /* 0x000fe40008000000 */
[----:B------:R-:W-:-:S04]  /*5760*/  USEL UR6, UR6, URZ, UP0 ;  /* 0x0000003f06067287 */ /* 0x000fc80008000000 */
[----:B------:R-:W-:Y:S01]  /*5770*/  LOP3.LUT R18, R0, UR7, RZ, 0x3c, !PT ;  /* 0x0000000700127c12 */ /* 0x000fe2000f8e3cff */
[----:B------:R-:W-:Y:S02]  /*5780*/  WARPGROUP.DEPBAR.LE gsb0, 0x0 ;  /* 0x00008000000079c5 */ /* 0x000fe40000010000 */
[----:B------:R-:W-:Y:S05]  /*5790*/  @!P3 BRA `(.L_x_26) ;  /* 0x000000000004b947 */ /* 0x000fea0003800000 */
[----:B------:R-:W-:Y:S01]  /*57a0*/  BPT.TRAP 0x1 ;  /* 0x000000040000795c */ /* 0x000fe20000300000 */
.L_x_26:
[----:B------:R-:W-:Y:S01]  /*57b0*/  FMNMX R9, R152, R2, !PT ;  /* 0x0000000298097209 */ /* 0x000fe20007800000 */
[----:B------:R1:W-:Y:S03]  /*57c0*/  STL [R1+0x308], R78 ;  /* 0x0003084e01007387 */ /* 0x0003e60000100800 */
[----:B------:R-:W-:-:S04]  /*57d0*/  FMNMX R9, R153, R9, !PT ;  /* 0x0000000999097209 */ /* 0x000fc80007800000 */
[----:B------:R-:W-:Y:S01]  /*57e0*/  FMNMX R9, R156, R9, !PT ;  /* 0x000000099c097209 */ /* 0x000fe20007800000 */
[----:B-1----:R-:W2:Y:S03]  /*57f0*/  LDL.LU R78, [R1] ;  /* 0x00000000014e7983 */ /* 0x002ea60000300800 */
[----:B------:R-:W-:Y:S01]  /*5800*/  FMNMX R9, R157, R9, !PT ;  /* 0x000000099d097209 */ /* 0x000fe20007800000 */
[----:B------:R1:W-:Y:S03]  /*5810*/  STL [R1+0x304], R79 ;  /* 0x0003044f01007387 */ /* 0x0003e60000100800 */
[----:B------:R-:W-:-:S04]  /*5820*/  FMNMX R9, R160, R9, !PT ;  /* 0x00000009a0097209 */ /* 0x000fc80007800000 */
[----:B------:R-:W-:-:S04]  /*5830*/  FMNMX R9, R161, R9, !PT ;  /* 0x00000009a1097209 */ /* 0x000fc80007800000 */
[----:B------:R-:W-:Y:S01]  /*5840*/  FMNMX R9, R164, R9, !PT ;  /* 0x00000009a4097209 */ /* 0x000fe20007800000 */
[----:B-1----:R-:W3:Y:S03]  /*5850*/  LDL.LU R79, [R1+0x4] ;  /* 0x00000400014f7983 */ /* 0x002ee60000300800 */
[----:B------:R-:W-:Y:S01]  /*5860*/  FMNMX R9, R165, R9, !PT ;  /* 0x00000009a5097209 */ /* 0x000fe20007800000 */
[----:B------:R1:W-:Y:S03]  /*5870*/  STL [R1+0x300], R82 ;  /* 0x0003005201007387 */ /* 0x0003e60000100800 */
[----:B------:R-:W-:-:S04]  /*5880*/  FMNMX R9, R168, R9, !PT ;  /* 0x00000009a8097209 */ /* 0x000fc80007800000 */
[----:B------:R-:W-:Y:S01]  /*5890*/  FMNMX R9, R169, R9, !PT ;  /* 0x00000009a9097209 */ /* 0x000fe20007800000 */
[----:B-1----:R-:W4:Y:S03]  /*58a0*/  LDL.LU R82, [R1+0x10] ;  /* 0x0000100001527983 */ /* 0x002f260000300800 */
[----:B------:R-:W-:Y:S01]  /*58b0*/  FMNMX R9, R172, R9, !PT ;  /* 0x00000009ac097209 */ /* 0x000fe20007800000 */
[----:B------:R1:W-:Y:S03]  /*58c0*/  STL [R1+0x2fc], R83 ;  /* 0x0002fc5301007387 */ /* 0x0003e60000100800 */
[----:B------:R-:W-:-:S04]  /*58d0*/  FMNMX R9, R173, R9, !PT ;  /* 0x00000009ad097209 */ /* 0x000fc80007800000 */
[----:B------:R-:W-:-:S04]  /*58e0*/  FMNMX R9, R176, R9, !PT ;  /* 0x00000009b0097209 */ /* 0x000fc80007800000 */
[----:B------:R-:W-:Y:S01]  /*58f0*/  FMNMX R9, R177, R9, !PT ;  /* 0x00000009b1097209 */ /* 0x000fe20007800000 */
[----:B-1----:R-:W4:Y:S03]  /*5900*/  LDL.LU R83, [R1+0x14] ;  /* 0x0000140001537983 */ /* 0x002f260000300800 */
[----:B------:R-:W-:Y:S01]  /*5910*/  FMNMX R9, R180, R9, !PT ;  /* 0x00000009b4097209 */ /* 0x000fe20007800000 */
[----:B------:R1:W-:Y:S03]  /*5920*/  STL [R1+0x2f8], R86 ;  /* 0x0002f85601007387 */ /* 0x0003e60000100800 */
[----:B------:R-:W-:-:S05]  /*5930*/  FMNMX R9, R181, R9, !PT ;  /* 0x00000009b5097209 */ /* 0x000fca0007800000 */
[----:B------:R-:W1:Y:S04]  /*5940*/  SHFL.BFLY PT, R0, R9, 0x1, 0x1f ;  /* 0x0c201f0009007f89 */ /* 0x000e6800000e0000 */
[----:B-1----:R-:W4:Y:S04]  /*5950*/  LDL.LU R86, [R1+0x20] ;  /* 0x0000200001567983 */ /* 0x002f280000300800 */
[----:B------:R1:W-:Y:S04]  /*5960*/  STL [R1+0x2f4], R87 ;  /* 0x0002f45701007387 */ /* 0x0003e80000100800 */
[----:B-1----:R-:W4:Y:S04]  /*5970*/  LDL.LU R87, [R1+0x24] ;  /* 0x0000240001577983 */ /* 0x002f280000300800 */
[----:B------:R1:W-:Y:S01]  /*5980*/  STL [R1+0x2f0], R90 ;  /* 0x0002f05a01007387 */ /* 0x0003e20000100800 */
[----:B------:R-:W-:-:S05]  /*5990*/  FMNMX R9, R9, R0, !PT ;  /* 0x0000000009097209 */ /* 0x000fca0007800000 */
[----:B------:R-:W1:Y:S04]  /*59a0*/  SHFL.BFLY PT, R0, R9, 0x2, 0x1f ;  /* 0x0c401f0009007f89 */ /* 0x000e6800000e0000 */
[----:B-1----:R-:W4:Y:S04]  /*59b0*/  LDL.LU R90, [R1+0x30] ;  /* 0x00003000015a7983 */ /* 0x002f280000300800 */
[----:B------:R1:W-:Y:S04]  /*59c0*/  STL [R1+0x2ec], R91 ;  /* 0x0002ec5b01007387 */ /* 0x0003e80000100800 */
[----:B-1----:R-:W4:Y:S04]  /*59d0*/  LDL.LU R91, [R1+0x34] ;  /* 0x00003400015b7983 */ /* 0x002f280000300800 */
[----:B------:R1:W-:Y:S01]  /*59e0*/  STL [R1+0x2e8], R94 ;  /* 0x0002e85e01007387 */ /* 0x0003e20000100800 */
[----:B------:R-:W-:-:S04]  /*59f0*/  FMNMX R9, R9, R0, !PT ;  /* 0x0000000009097209 */ /* 0x000fc80007800000 */
[----:B------:R-:W-:-:S04]  /*5a00*/  FSETP.NEU.AND P2, PT, R9, -INF , PT ;  /* 0xff8000000900780b */ /* 0x000fc80003f4d000 */
[----:B------:R-:W-:Y:S01]  /*5a10*/  FSEL R3, R9, RZ, P2 ;  /* 0x000000ff09037208 */ /* 0x000fe20001000000 */
[----:B-1----:R-:W4:Y:S04]  /*5a20*/  LDL.LU R94, [R1+0x40] ;  /* 0x00004000015e7983 */ /* 0x002f280000300800 */
[----:B------:R-:W-:Y:S01]  /*5a30*/  FMUL R0, R3, UR61 ;  /* 0x0000003d03007c20 */ /* 0x000fe20008400000 */
[----:B------:R1:W-:Y:S03]  /*5a40*/  STL [R1+0x2e4], R95 ;  /* 0x0002e45f01007387 */ /* 0x0003e60000100800 */
[----:B------:R-:W-:-:S01]  /*5a50*/  FFMA R152, R152, UR61, -R0 ;  /* 0x0000003d98987c23 */ /* 0x000fc20008000800 */
[----:B------:R-:W-:-:S04]  /*5a60*/  FFMA R156, R156, UR61, -R0 ;  /* 0x0000003d9c9c7c23 */ /* 0x000fc80008000800 */
[----:B------:R-:W-:Y:S01]  /*5a70*/  FSETP.GEU.AND P2, PT, R152, -126, PT ;  /* 0xc2fc00009800780b */ /* 0x000fe20003f4e000 */
[----:B------:R-:W-:-:S01]  /*5a80*/  FFMA R153, R153, UR61, -R0 ;  /* 0x0000003d99997c23 */ /* 0x000fc20008000800 */
[----:B------:R-:W-:Y:S01]  /*5a90*/  FSETP.GEU.AND P6, PT, R156, -126, PT ;  /* 0xc2fc00009c00780b */ /* 0x000fe20003fce000 */
[----:B------:R-:W-:-:S01]  /*5aa0*/  FFMA R157, R157, UR61, -R0 ;  /* 0x0000003d9d9d7c23 */ /* 0x000fc20008000800 */
[--C-:B------:R-:W-:Y:S01]  /*5ab0*/  FFMA R160, R160, UR61, -R0.reuse ;  /* 0x0000003da0a07c23 */ /* 0x100fe20008000800 */
[----:B------:R-:W-:-:S01]  /*5ac0*/  FFMA R164, R164, UR61, -R0 ;  /* 0x0000003da4a47c23 */ /* 0x000fc20008000800 */
[----:B------:R-:W-:Y:S01]  /*5ad0*/  FSETP.GEU.AND P3, PT, R153, -126, PT ;  /* 0xc2fc00009900780b */ /* 0x000fe20003f6e000 */
[----:B-1----:R-:W4:Y:S01]  /*5ae0*/  LDL.LU R95, [R1+0x44] ;  /* 0x00004400015f7983 */ /* 0x002f220000300800 */
[----:B------:R-:W-:Y:S01]  /*5af0*/  FSETP.GEU.AND P5, PT, R157, -126, PT ;  /* 0xc2fc00009d00780b */ /* 0x000fe20003fae000 */
[----:B------:R-:W-:Y:S02]  /*5b00*/  FFMA R161, R161, UR61, -R0 ;  /* 0x0000003da1a17c23 */ /* 0x000fe40008000800 */
[----:B------:R1:W-:Y:S02]  /*5b10*/  STL [R1+0x2e0], R98 ;  /* 0x0002e06201007387 */ /* 0x0003e40000100800 */
[----:B------:R-:W-:-:S02]  /*5b20*/  @!P2 FMUL R152, R152, 0.5 ;  /* 0x3f0000009898a820 */ /* 0x000fc40000400000 */
[----:B------:R-:W-:-:S04]  /*5b30*/  @!P6 FMUL R156, R156, 0.5 ;  /* 0x3f0000009c9ce820 */ /* 0x000fc80000400000 */
[----:B------:R-:W1:Y:S01]  /*5b40*/  MUFU.EX2 R152, R152 ;  /* 0x0000009800987308 */ /* 0x000e620000000800 */
[----:B------:R-:W-:Y:S01]  /*5b50*/  @!P3 FMUL R153, R153, 0.5 ;  /* 0x3f0000009999b820 */ /* 0x000fe20000400000 */
[----:B------:R-:W-:Y:S01]  /*5b60*/  @!P5 FMUL R157, R157, 0.5 ;  /* 0x3f0000009d9dd820 */ /* 0x000fe20000400000 */
[----:B-1----:R-:W4:Y:S01]  /*5b70*/  LDL.LU R98, [R1+0x50] ;  /* 0x0000500001627983 */ /* 0x002f220000300800 */
[----:B------:R-:W-:-:S03]  /*5b80*/  FFMA R165, R165, UR61, -R0 ;  /* 0x0000003da5a57c23 */ /* 0x000fc60008000800 */
[----:B------:R1:W-:Y:S01]  /*5b90*/  STL [R1+0x2dc], R99 ;  /* 0x0002dc6301007387 */ /* 0x0003e20000100800 */
[----:B------:R-:W1:Y:S08]  /*5ba0*/  MUFU.EX2 R156, R156 ;  /* 0x0000009c009c7308 */ /* 0x000e700000000800 */
[----:B------:R-:W1:Y:S01]  /*5bb0*/  MUFU.EX2 R153, R153 ;  /* 0x0000009900997308 */ /* 0x000e620000000800 */
[----:B------:R-:W-:Y:S01]  /*5bc0*/  @!P2 FMUL R152, R152, R152 ;  /* 0x000000989898a220 */ /* 0x000fe20000400000 */
[----:B------:R-:W-:Y:S01]  /*5bd0*/  FSETP.GEU.AND P2, PT, R160, -126, PT ;  /* 0xc2fc0000a000780b */ /* 0x000fe20003f4e000 */
[----:B-1----:R-:W4:Y:S04]  /*5be0*/  LDL.LU R99, [R1+0x54] ;  /* 0x0000540001637983 */ /* 0x002f280000300800 */
[----:B------:R1:W-:Y:S01]  /*5bf0*/  STL [R1+0x2d8], R102 ;  /* 0x0002d86601007387 */ /* 0x0003e20000100800 */
[----:B------:R-:W1:Y:S01]  /*5c00*/  MUFU.EX2 R157, R157 ;  /* 0x0000009d009d7308 */ /* 0x000e620000000800 */
[----:B------:R-:W-:Y:S01]  /*5c10*/  @!P6 FMUL R156, R156, R156 ;  /* 0x0000009c9c9ce220 */ /* 0x000fe20000400000 */
[----:B------:R-:W-:-:S05]  /*5c20*/  FSETP.GEU.AND P6, PT, R164, -126, PT ;  /* 0xc2fc0000a400780b */ /* 0x000fca0003fce000 */
[----:B------:R-:W-:Y:S01]  /*5c30*/  @!P2 FMUL R160, R160, 0.5 ;  /* 0x3f000000a0a0a820 */ /* 0x000fe20000400000 */
[----:B-1----:R-:W4:Y:S01]  /*5c40*/  LDL.LU R102, [R1+0x60] ;  /* 0x0000600001667983 */ /* 0x002f220000300800 */
[----:B------:R-:W-:Y:S01]  /*5c50*/  @!P3 FMUL R153, R153, R153 ;  /* 0x000000999999b220 */ /* 0x000fe20000400000 */
[----:B------:R-:W-:Y:S02]  /*5c60*/  FSETP.GEU.AND P3, PT, R161, -126, PT ;  /* 0xc2fc0000a100780b */ /* 0x000fe40003f6e000 */
[----:B------:R1:W-:Y:S01]  /*5c70*/  STL [R1+0x2d4], R103 ;  /* 0x0002d46701007387 */ /* 0x0003e20000100800 */
[----:B------:R-:W-:Y:S01]  /*5c80*/  @!P5 FMUL R157, R157, R157 ;  /* 0x0000009d9d9dd220 */ /* 0x000fe20000400000 */
[----:B------:R-:W-:Y:S02]  /*5c90*/  FSETP.GEU.AND P5, PT, R165, -126, PT ;  /* 0xc2fc0000a500780b */ /* 0x000fe40003fae000 */
[----:B-1----:R-:W4:Y:S04]  /*5ca0*/  LDL.LU R103, [R1+0x64] ;  /* 0x0000640001677983 */ /* 0x002f280000300800 */
[----:B------:R1:W-:Y:S01]  /*5cb0*/  STL [R1+0x2d0], R106 ;  /* 0x0002d06a01007387 */ /* 0x0003e20000100800 */
[----:B------:R-:W1:Y:S01]  /*5cc0*/  MUFU.EX2 R160, R160 ;  /* 0x000000a000a07308 */ /* 0x000e620000000800 */
[----:B------:R-:W-:-:S02]  /*5cd0*/  @!P6 FMUL R164, R164, 0.5 ;  /* 0x3f000000a4a4e820 */ /* 0x000fc40000400000 */
[----:B-1----:R-:W4:Y:S04]  /*5ce0*/  LDL.LU R106, [R1+0x70] ;  /* 0x00007000016a7983 */ /* 0x002f280000300800 */
[----:B------:R1:W-:Y:S01]  /*5cf0*/  STL [R1+0x2cc], R107 ;  /* 0x0002cc6b01007387 */ /* 0x0003e20000100800 */
[----:B------:R-:W-:-:S03]  /*5d00*/  @!P3 FMUL R161, R161, 0.5 ;  /* 0x3f000000a1a1b820 */ /* 0x000fc60000400000 */
[----:B-1----:R-:W4:Y:S04]  /*5d10*/  LDL.LU R107, [R1+0x74] ;  /* 0x00007400016b7983 */ /* 0x002f280000300800 */
[----:B------:R1:W-:Y:S01]  /*5d20*/  STL [R1+0x2c8], R110 ;  /* 0x0002c86e01007387 */ /* 0x0003e20000100800 */
[----:B------:R-:W-:Y:S01]  /*5d30*/  @!P5 FMUL R165, R165, 0.5 ;  /* 0x3f000000a5a5d820 */ /* 0x000fe20000400000 */
[----:B------:R-:W2:Y:S02]  /*5d40*/  MUFU.EX2 R164, R164 ;  /* 0x000000a400a47308 */ /* 0x000ea40000000800 */
[----:B-1----:R-:W4:Y:S04]  /*5d50*/  LDL.LU R110, [R1+0x80] ;  /* 0x00008000016e7983 */ /* 0x002f280000300800 */
[----:B------:R1:W-:Y:S04]  /*5d60*/  STL [R1+0x2c4], R111 ;  /* 0x0002c46f01007387 */ /* 0x0003e80000100800 */
[----:B-1----:R-:W4:Y:S04]  /*5d70*/  LDL.LU R111, [R1+0x84] ;  /* 0x00008400016f7983 */ /* 0x002f280000300800 */
[----:B------:R1:W-:Y:S01]  /*5d80*/  STL [R1+0x2c0], R114 ;  /* 0x0002c07201007387 */ /* 0x0003e20000100800 */
[----:B------:R-:W-:-:S03]  /*5d90*/  FFMA R168, R168, UR61, -R0 ;  /* 0x0000003da8a87c23 */ /* 0x000fc60008000800 */
[----:B-1----:R-:W4:Y:S04]  /*5da0*/  LDL.LU R114, [R1+0x90] ;  /* 0x0000900001727983 */ /* 0x002f280000300800 */
[----:B------:R1:W-:Y:S01]  /*5db0*/  STL [R1+0x2bc], R115 ;  /* 0x0002bc7301007387 */ /* 0x0003e20000100800 */
[----:B------:R-:W3:Y:S03]  /*5dc0*/  MUFU.EX2 R161, R161 ;  /* 0x000000a100a17308 */ /* 0x000ee60000000800 */
[----:B-1----:R-:W4:Y:S04]  /*5dd0*/  LDL.LU R115, [R1+0x94] ;  /* 0x0000940001737983 */ /* 0x002f280000300800 */
[----:B------:R1:W-:Y:S01]  /*5de0*/  STL [R1+0x2b8], R118 ;  /* 0x0002b87601007387 */ /* 0x0003e20000100800 */
[----:B------:R-:W3:Y:S01]  /*5df0*/  MUFU.EX2 R165, R165 ;  /* 0x000000a500a57308 */ /* 0x000ee20000000800 */
[----:B------:R-:W-:-:S02]  /*5e00*/  @!P2 FMUL R160, R160, R160 ;  /* 0x000000a0a0a0a220 */ /* 0x000fc40000400000 */
[----:B-1----:R-:W4:Y:S04]  /*5e10*/  LDL.LU R118, [R1+0xa0] ;  /* 0x0000a00001767983 */ /* 0x002f280000300800 */
[----:B------:R1:W-:Y:S01]  /*5e20*/  STL [R1+0x2b4], R119 ;  /* 0x0002b47701007387 */ /* 0x0003e20000100800 */
[----:B------:R-:W-:-:S03]  /*5e30*/  FSETP.GEU.AND P2, PT, R168, -126, PT ;  /* 0xc2fc0000a800780b */ /* 0x000fc60003f4e000 */
[----:B-1----:R-:W4:Y:S04]  /*5e40*/  LDL.LU R119, [R1+0xa4] ;  /* 0x0000a40001777983 */ /* 0x002f280000300800 */
[----:B------:R1:W-:Y:S01]  /*5e50*/  STL [R1+0x2b0], R122 ;  /* 0x0002b07a01007387 */ /* 0x0003e20000100800 */
[----:B------:R-:W-:-:S03]  /*5e60*/  FFMA R172, R172, UR61, -R0 ;  /* 0x0000003dacac7c23 */ /* 0x000fc60008000800 */
[----:B-1----:R-:W4:Y:S04]  /*5e70*/  LDL.LU R122, [R1+0xb0] ;  /* 0x0000b000017a7983 */ /* 0x002f280000300800 */
[----:B------:R1:W-:Y:S04]  /*5e80*/  STL [R1+0x2ac], R123 ;  /* 0x0002ac7b01007387 */ /* 0x0003e80000100800 */
[----:B-1----:R-:W4:Y:S04]  /*5e90*/  LDL.LU R123, [R1+0xb4] ;  /* 0x0000b400017b7983 */ /* 0x002f280000300800 */
[----:B------:R1:W-:Y:S01]  /*5ea0*/  STL [R1+0x2a8], R126 ;  /* 0x0002a87e01007387 */ /* 0x0003e20000100800 */
[----:B--2---:R-:W-:-:S03]  /*5eb0*/  @!P6 FMUL R164, R164, R164 ;  /* 0x000000a4a4a4e220 */ /* 0x004fc60000400000 */
[----:B-1----:R-:W2:Y:S04]  /*5ec0*/  LDL.LU R126, [R1+0xc0] ;  /* 0x0000c000017e7983 */ /* 0x002ea80000300800 */
[----:B------:R1:W-:Y:S01]  /*5ed0*/  STL [R1+0x2a4], R127 ;  /* 0x0002a47f01007387 */ /* 0x0003e20000100800 */
[----:B------:R-:W-:-:S01]  /*5ee0*/  FFMA R169, R169, UR61, -R0 ;  /* 0x0000003da9a97c23 */ /* 0x000fc20008000800 */
[----:B------:R-:W-:Y:S02]  /*5ef0*/  FSETP.GEU.AND P6, PT, R172, -126, PT ;  /* 0xc2fc0000ac00780b */ /* 0x000fe40003fce000 */
[----:B-1----:R-:W2:Y:S04]  /*5f00*/  LDL.LU R127, [R1+0xc4] ;  /* 0x0000c400017f7983 */ /* 0x002ea80000300800 */
[----:B------:R1:W-:Y:S01]  /*5f10*/  STL [R1+0x2a0], R130 ;  /* 0x0002a08201007387 */ /* 0x0003e20000100800 */
[----:B------:R-:W-:-:S03]  /*5f20*/  FFMA R176, R176, UR61, -R0 ;  /* 0x0000003db0b07c23 */ /* 0x000fc60008000800 */
[----:B-1----:R-:W2:Y:S04]  /*5f30*/  LDL.LU R130, [R1+0xd0] ;  /* 0x0000d00001827983 */ /* 0x002ea80000300800 */
[----:B------:R1:W-:Y:S01]  /*5f40*/  STL [R1+0x29c], R131 ;  /* 0x00029c8301007387 */ /* 0x0003e20000100800 */
[----:B---3--:R-:W-:Y:S01]  /*5f50*/  @!P3 FMUL R161, R161, R161 ;  /* 0x000000a1a1a1b220 */ /* 0x008fe20000400000 */
[----:B------:R-:W-:Y:S02]  /*5f60*/  @!P2 FMUL R168, R168, 0.5 ;  /* 0x3f000000a8a8a820 */ /* 0x000fe40000400000 */
[----:B-1----:R-:W3:Y:S04]  /*5f70*/  LDL.LU R131, [R1+0xd4] ;  /* 0x0000d40001837983 */ /* 0x002ee80000300800 */
[----:B------:R1:W-:Y:S01]  /*5f80*/  STL [R1+0x298], R134 ;  /* 0x0002988601007387 */ /* 0x0003e20000100800 */
[----:B------:R-:W-:Y:S01]  /*5f90*/  @!P5 FMUL R165, R165, R165 ;  /* 0x000000a5a5a5d220 */ /* 0x000fe20000400000 */
[----:B------:R-:W-:-:S02]  /*5fa0*/  FSETP.GEU.AND P3, PT, R169, -126, PT ;  /* 0xc2fc0000a900780b */ /* 0x000fc40003f6e000 */
[----:B-1----:R-:W3:Y:S04]  /*5fb0*/  LDL.LU R134, [R1+0xe0] ;  /* 0x0000e00001867983 */ /* 0x002ee80000300800 */
[----:B------:R1:W-:Y:S01]  /*5fc0*/  STL [R1+0x294], R135 ;  /* 0x0002948701007387 */ /* 0x0003e20000100800 */
[----:B------:R-:W-:-:S03]  /*5fd0*/  FSETP.GEU.AND P5, PT, R176, -126, PT ;  /* 0xc2fc0000b000780b */ /* 0x000fc60003fae000 */
[----:B-1----:R-:W3:Y:S04]  /*5fe0*/  LDL.LU R135, [R1+0xe4] ;  /* 0x0000e40001877983 */ /* 0x002ee80000300800 */
[----:B------:R1:W-:Y:S01]  /*5ff0*/  STL [R1+0x290], R138 ;  /* 0x0002908a01007387 */ /* 0x0003e20000100800 */
[----:B------:R-:W1:Y:S03]  /*6000*/  MUFU.EX2 R168, R168 ;  /* 0x000000a800a87308 */ /* 0x000e660000000800 */
[----:B-1----:R-:W3:Y:S04]  /*6010*/  LDL.LU R138, [R1+0xf0] ;  /* 0x0000f000018a7983 */ /* 0x002ee80000300800 */
[----:B------:R1:W-:Y:S01]  /*6020*/  STL [R1+0x28c], R139 ;  /* 0x00028c8b01007387 */ /* 0x0003e20000100800 */
[----:B------:R-:W-:-:S03]  /*6030*/  @!P6 FMUL R172, R172, 0.5 ;  /* 0x3f000000acace820 */ /* 0x000fc60000400000 */
[----:B-1----:R-:W3:Y:S04]  /*6040*/  LDL.LU R139, [R1+0xf4] ;  /* 0x0000f400018b7983 */ /* 0x002ee80000300800 */
[----:B------:R1:W-:Y:S04]  /*6050*/  STL [R1+0x288], R142 ;  /* 0x0002888e01007387 */ /* 0x0003e80000100800 */
[----:B-1----:R-:W3:Y:S04]  /*6060*/  LDL.LU R142, [R1+0x100] ;  /* 0x00010000018e7983 */ /* 0x002ee80000300800 */
[----:B------:R1:W-:Y:S04]  /*6070*/  STL [R1+0x284], R143 ;  /* 0x0002848f01007387 */ /* 0x0003e80000100800 */
[----:B-1----:R-:W3:Y:S04]  /*6080*/  LDL.LU R143, [R1+0x104] ;  /* 0x00010400018f7983 */ /* 0x002ee80000300800 */
[----:B------:R1:W-:Y:S01]  /*6090*/  STL [R1+0x280], R146 ;  /* 0x0002809201007387 */ /* 0x0003e20000100800 */
[----:B------:R-:W-:Y:S01]  /*60a0*/  @!P3 FMUL R169, R169, 0.5 ;  /* 0x3f000000a9a9b820 */ /* 0x000fe20000400000 */
[----:B------:R-:W-:-:S02]  /*60b0*/  @!P5 FMUL R176, R176, 0.5 ;  /* 0x3f000000b0b0d820 */ /* 0x000fc40000400000 */
[----:B-1----:R-:W3:Y:S04]  /*60c0*/  LDL.LU R146, [R1+0x110] ;  /* 0x0001100001927983 */ /* 0x002ee80000300800 */
[----:B------:R1:W-:Y:S01]  /*60d0*/  STL [R1+0x27c], R147 ;  /* 0x00027c9301007387 */ /* 0x0003e20000100800 */
[----:B------:R-:W1:Y:S03]  /*60e0*/  MUFU.EX2 R172, R172 ;  /* 0x000000ac00ac7308 */ /* 0x000e660000000800 */
[----:B-1----:R-:W3:Y:S04]  /*60f0*/  LDL.LU R147, [R1+0x114] ;  /* 0x0001140001937983 */ /* 0x002ee80000300800 */
[----:B------:R1:W-:Y:S01]  /*6100*/  STL [R1+0x278], R150 ;  /* 0x0002789601007387 */ /* 0x0003e20000100800 */
[----:B------:R-:W-:-:S03]  /*6110*/  FFMA R180, R180, UR61, -R0 ;  /* 0x0000003db4b47c23 */ /* 0x000fc60008000800 */
[----:B-1----:R-:W3:Y:S04]  /*6120*/  LDL.LU R150, [R1+0x120] ;  /* 0x0001200001967983 */ /* 0x002ee80000300800 */
[----:B------:R1:W-:Y:S01]  /*6130*/  STL [R1+0x274], R151 ;  /* 0x0002749701007387 */ /* 0x0003e20000100800 */
[----:B------:R-:W4:Y:S03]  /*6140*/  MUFU.EX2 R169, R169 ;  /* 0x000000a900a97308 */ /* 0x000f260000000800 */
[----:B-1----:R-:W3:Y:S04]  /*6150*/  LDL.LU R151, [R1+0x124] ;  /* 0x0001240001977983 */ /* 0x002ee80000300800 */
[----:B------:R1:W-:Y:S01]  /*6160*/  STL [R1+0x270], R23 ;  /* 0x0002701701007387 */ /* 0x0003e20000100800 */
[----:B------:R-:W4:Y:S03]  /*6170*/  MUFU.EX2 R176, R176 ;  /* 0x000000b000b07308 */ /* 0x000f260000000800 */
[----:B-1----:R-:W3:Y:S04]  /*6180*/  LDL.LU R23, [R1+0x130] ;  /* 0x0001300001177983 */ /* 0x002ee80000300800 */
[----:B------:R1:W-:Y:S01]  /*6190*/  STL [R1+0x26c], R192 ;  /* 0x00026cc001007387 */ /* 0x0003e20000100800 */
[----:B------:R-:W-:Y:S01]  /*61a0*/  @!P2 FMUL R168, R168, R168 ;  /* 0x000000a8a8a8a220 */ /* 0x000fe20000400000 */
[----:B------:R-:W-:-:S02]  /*61b0*/  FSETP.GEU.AND P2, PT, R180, -126, PT ;  /* 0xc2fc0000b400780b */ /* 0x000fc40003f4e000 */
[----:B-1----:R-:W3:Y:S04]  /*61c0*/  LDL.LU R192, [R1+0x134] ;  /* 0x0001340001c07983 */ /* 0x002ee80000300800 */
[----:B------:R1:W-:Y:S04]  /*61d0*/  STL [R1+0x268], R191 ;  /* 0x000268bf01007387 */ /* 0x0003e80000100800 */
[----:B-1----:R-:W3:Y:S04]  /*61e0*/  LDL.LU R191, [R1+0x140] ;  /* 0x0001400001bf7983 */ /* 0x002ee80000300800 */
[----:B------:R1:W-:Y:S01]  /*61f0*/  STL [R1+0x264], R190 ;  /* 0x000264be01007387 */ /* 0x0003e20000100800 */
[----:B------:R-:W-:-:S03]  /*6200*/  FFMA R177, R177, UR61, -R0 ;  /* 0x0000003db1b17c23 */ /* 0x000fc60008000800 */
[----:B-1----:R-:W3:Y:S04]  /*6210*/  LDL.LU R190, [R1+0x144] ;  /* 0x0001440001be7983 */ /* 0x002ee80000300800 */
[----:B------:R1:W-:Y:S04]  /*6220*/  STL [R1+0x260], R189 ;  /* 0x000260bd01007387 */ /* 0x0003e80000100800 */
[----:B-1----:R-:W3:Y:S04]  /*6230*/  LDL.LU R189, [R1+0x150] ;  /* 0x0001500001bd7983 */ /* 0x002ee80000300800 */
[----:B------:R1:W-:Y:S01]  /*6240*/  STL [R1+0x25c], R188 ;  /* 0x00025cbc01007387 */ /* 0x0003e20000100800 */
[----:B------:R-:W-:-:S03]  /*6250*/  @!P6 FMUL R172, R172, R172 ;  /* 0x000000acacace220 */ /* 0x000fc60000400000 */
[----:B-1----:R-:W3:Y:S04]  /*6260*/  LDL.LU R188, [R1+0x154] ;  /* 0x0001540001bc7983 */ /* 0x002ee80000300800 */
[----:B------:R1:W-:Y:S01]  /*6270*/  STL [R1+0x258], R187 ;  /* 0x000258bb01007387 */ /* 0x0003e20000100800 */
[----:B------:R-:W-:-:S01]  /*6280*/  FFMA R173, R173, UR61, -R0 ;  /* 0x0000003dadad7c23 */ /* 0x000fc20008000800 */
[----:B------:R-:W-:Y:S01]  /*6290*/  FSETP.GEU.AND P6, PT, R177, -126, PT ;  /* 0xc2fc0000b100780b */ /* 0x000fe20003fce000 */
[----:B------:R-:W-:-:S01]  /*62a0*/  FFMA R181, R181, UR61, -R0 ;  /* 0x0000003db5b57c23 */ /* 0x000fc20008000800 */
[----:B-1----:R-:W3:Y:S04]  /*62b0*/  LDL.LU R187, [R1+0x160] ;  /* 0x0001600001bb7983 */ /* 0x002ee80000300800 */
[----:B------:R1:W-:Y:S01]  /*62c0*/  STL [R1+0x254], R186 ;  /* 0x000254ba01007387 */ /* 0x0003e20000100800 */
[----:B----4-:R-:W-:-:S03]  /*62d0*/  @!P3 FMUL R169, R169, R169 ;  /* 0x000000a9a9a9b220 */ /* 0x010fc60000400000 */
[----:B-1----:R-:W4:Y:S04]  /*62e0*/  LDL.LU R186, [R1+0x164] ;  /* 0x0001640001ba7983 */ /* 0x002f280000300800 */
[----:B------:R1:W-:Y:S01]  /*62f0*/  STL [R1+0x250], R185 ;  /* 0x000250b901007387 */ /* 0x0003e20000100800 */
[----:B------:R-:W-:Y:S01]  /*6300*/  @!P2 FMUL R180, R180, 0.5 ;  /* 0x3f000000b4b4a820 */ /* 0x000fe20000400000 */
[----:B------:R-:W-:Y:S02]  /*6310*/  @!P5 FMUL R176, R176, R176 ;  /* 0x000000b0b0b0d220 */ /* 0x000fe40000400000 */
[----:B-1----:R-:W4:Y:S04]  /*6320*/  LDL.LU R185, [R1+0x170] ;  /* 0x0001700001b97983 */ /* 0x002f280000300800 */
[----:B------:R1:W-:Y:S01]  /*6330*/  STL [R1+0x24c], R17 ;  /* 0x00024c1101007387 */ /* 0x0003e20000100800 */
[----:B------:R-:W-:-:S02]  /*6340*/  FSETP.GEU.AND P3, PT, R173, -126, PT ;  /* 0xc2fc0000ad00780b */ /* 0x000fc40003f6e000 */
[----:B------:R-:W-:Y:S01]  /*6350*/  FSETP.GEU.AND P5, PT, R181, -126, PT ;  /* 0xc2fc0000b500780b */ /* 0x000fe20003fae000 */
[----:B-1----:R-:W4:Y:S04]  /*6360*/  LDL.LU R17, [R1+0x174] ;  /* 0x0001740001117983 */ /* 0x002f280000300800 */
[----:B------:R1:W-:Y:S01]  /*6370*/  STL [R1+0x248], R15 ;  /* 0x0002480f01007387 */ /* 0x0003e20000100800 */
[----:B------:R-:W2:Y:S03]  /*6380*/  MUFU.EX2 R180, R180 ;  /* 0x000000b400b47308 */ /* 0x000ea60000000800 */
[----:B-1----:R-:W4:Y:S04]  /*6390*/  LDL.LU R15, [R1+0x180] ;  /* 0x00018000010f7983 */ /* 0x002f280000300800 */
[----:B------:R-:W4:Y:S04]  /*63a0*/  LDL.LU R193, [R1+0x184] ;  /* 0x0001840001c17983 */ /* 0x000f280000300800 */
[----:B------:R-:W4:Y:S04]  /*63b0*/  LDL.LU R22, [R1+0x1a4] ;  /* 0x0001a40001167983 */ /* 0x000f280000300800 */
[----:B------:R-:W4:Y:S04]  /*63c0*/  LDL.LU R21, [R1+0x1b0] ;  /* 0x0001b00001157983 */ /* 0x000f280000300800 */
[----:B------:R-:W4:Y:S04]  /*63d0*/  LDL.LU R20, [R1+0x1b4] ;  /* 0x0001b40001147983 */ /* 0x000f280000300800 */
[----:B------:R-:W4:Y:S04]  /*63e0*/  LDL.LU R19, [R1+0x1c0] ;  /* 0x0001c00001137983 */ /* 0x000f280000300800 */
[----:B------:R-:W4:Y:S04]  /*63f0*/  LDL.LU R14, [R1+0x1c4] ;  /* 0x0001c400010e7983 */ /* 0x000f280000300800 */
[----:B------:R-:W4:Y:S04]  /*6400*/  LDL.LU R13, [R1+0x1d0] ;  /* 0x0001d000010d7983 */ /* 0x000f280000300800 */
[----:B------:R-:W4:Y:S01]  /*6410*/  LDL.LU R12, [R1+0x1d4] ;  /* 0x0001d400010c7983 */ /* 0x000f220000300800 */
[----:B------:R-:W-:-:S03]  /*6420*/  @!P6 FMUL R177, R177, 0.5 ;  /* 0x3f000000b1b1e820 */ /* 0x000fc60000400000 */
[----:B------:R-:W4:Y:S04]  /*6430*/  LDL.LU R11, [R1+0x1e0] ;  /* 0x0001e000010b7983 */ /* 0x000f280000300800 */
[----:B------:R-:W4:Y:S04]  /*6440*/  LDL.LU R10, [R1+0x1e4] ;  /* 0x0001e400010a7983 */ /* 0x000f280000300800 */
[----:B------:R-:W4:Y:S04]  /*6450*/  LDL.LU R8, [R1+0x1f0] ;  /* 0x0001f00001087983 */ /* 0x000f280000300800 */
[----:B------:R-:W4:Y:S04]  /*6460*/  LDL.LU R7, [R1+0x1f4] ;  /* 0x0001f40001077983 */ /* 0x000f280000300800 */
[----:B------:R-:W4:Y:S01]  /*6470*/  LDL.LU R235, [R1+0xb8] ;  /* 0x0000b80001eb7983 */ /* 0x000f220000300800 */
[----:B------:R-:W-:-:S03]  /*6480*/  @!P3 FMUL R173, R173, 0.5 ;  /* 0x3f000000adadb820 */ /* 0x000fc60000400000 */
[----:B------:R-:W4:Y:S01]  /*6490*/  LDL.LU R234, [R1+0xbc] ;  /* 0x0000bc0001ea7983 */ /* 0x000f220000300800 */
[----:B------:R-:W-:-:S03]  /*64a0*/  @!P5 FMUL R181, R181, 0.5 ;  /* 0x3f000000b5b5d820 */ /* 0x000fc60000400000 */
[----:B------:R-:W4:Y:S01]  /*64b0*/  LDL.LU R233, [R1+0xc8] ;  /* 0x0000c80001e97983 */ /* 0x000f220000300800 */
[----:B------:R-:W1:Y:S03]  /*64c0*/  MUFU.EX2 R177, R177 ;  /* 0x000000b100b17308 */ /* 0x000e660000000800 */
[----:B------:R-:W4:Y:S04]  /*64d0*/  LDL.LU R232, [R1+0xcc] ;  /* 0x0000cc0001e87983 */ /* 0x000f280000300800 */
[----:B------:R-:W4:Y:S04]  /*64e0*/  LDL.LU R231, [R1+0xd8] ;  /* 0x0000d80001e77983 */ /* 0x000f280000300800 */
[----:B------:R-:W4:Y:S04]  /*64f0*/  LDL.LU R230, [R1+0xdc] ;  /* 0x0000dc0001e67983 */ /* 0x000f280000300800 */
[----:B------:R-:W4:Y:S01]  /*6500*/  LDL.LU R229, [R1+0xe8] ;  /* 0x0000e80001e57983 */ /* 0x000f220000300800 */
[----:B------:R-:W1:Y:S03]  /*6510*/  MUFU.EX2 R173, R173 ;  /* 0x000000ad00ad7308 */ /* 0x000e660000000800 */
[----:B------:R-:W4:Y:S01]  /*6520*/  LDL.LU R228, [R1+0xec] ;  /* 0x0000ec0001e47983 */ /* 0x000f220000300800 */
[----:B------:R-:W-:-:S03]  /*6530*/  FADD R0, -R3, R2 ;  /* 0x0000000203007221 */ /* 0x000fc60000000100 */
[----:B------:R-:W4:Y:S01]  /*6540*/  LDL.LU R227, [R1+0xf8] ;  /* 0x0000f80001e37983 */ /* 0x000f220000300800 */
[----:B------:R-:W1:Y:S03]  /*6550*/  MUFU.EX2 R181, R181 ;  /* 0x000000b500b57308 */ /* 0x000e660000000800 */
[----:B------:R-:W4:Y:S01]  /*6560*/  LDL.LU R226, [R1+0xfc] ;  /* 0x0000fc0001e27983 */ /* 0x000f220000300800 */
[----:B------:R-:W-:-:S01]  /*6570*/  FADD R3, R152, R168 ;  /* 0x000000a898037221 */ /* 0x000fc20000000000 */
[----:B------:R-:W-:Y:S02]  /*6580*/  FADD R2, R160, R176 ;  /* 0x000000b0a0027221 */ /* 0x000fe40000000000 */
[----:B------:R-:W4:Y:S01]  /*6590*/  LDL.LU R225, [R1+0x108] ;  /* 0x0001080001e17983 */ /* 0x000f220000300800 */
[----:B--2---:R-:W-:-:S03]  /*65a0*/  @!P2 FMUL R180, R180, R180 ;  /* 0x000000b4b4b4a220 */ /* 0x004fc60000400000 */
[----:B------:R-:W2:Y:S04]  /*65b0*/  LDL.LU R224, [R1+0x10c] ;  /* 0x00010c0001e07983 */ /* 0x000ea80000300800 */
[----:B------:R-:W2:Y:S01]  /*65c0*/  LDL.LU R223, [R1+0x118] ;  /* 0x0001180001df7983 */ /* 0x000ea20000300800 */
[----:B------:R-:W-:-:S03]  /*65d0*/  FADD R4, R3, R2 ;  /* 0x0000000203047221 */ /* 0x000fc60000000000 */
[----:B------:R-:W2:Y:S01]  /*65e0*/  LDL.LU R222, [R1+0x11c] ;  /* 0x00011c0001de7983 */ /* 0x000ea20000300800 */
[----:B------:R-:W-:-:S03]  /*65f0*/  FADD R3, R156, R172 ;  /* 0x000000ac9c037221 */ /* 0x000fc60000000000 */
[----:B------:R-:W2:Y:S01]  /*6600*/  LDL.LU R221, [R1+0x128] ;  /* 0x0001280001dd7983 */ /* 0x000ea20000300800 */
[----:B------:R-:W-:-:S03]  /*6610*/  FADD R2, R164, R180 ;  /* 0x000000b4a4027221 */ /* 0x000fc60000000000 */
[----:B------:R-:W2:Y:S04]  /*6620*/  LDL.LU R220, [R1+0x12c] ;  /* 0x00012c0001dc7983 */ /* 0x000ea80000300800 */
[----:B------:R-:W2:Y:S04]  /*6630*/  LDL.LU R219, [R1+0x138] ;  /* 0x0001380001db7983 */ /* 0x000ea80000300800 */
[----:B------:R-:W2:Y:S01]  /*6640*/  LDL.LU R218, [R1+0x13c] ;  /* 0x00013c0001da7983 */ /* 0x000ea20000300800 */
[----:B------:R-:W-:-:S03]  /*6650*/  FADD R2, R3, R2 ;  /* 0x0000000203027221 */ /* 0x000fc60000000000 */
[----:B------:R-:W2:Y:S01]  /*6660*/  LDL.LU R217, [R1+0x148] ;  /* 0x0001480001d97983 */ /* 0x000ea20000300800 */
[----:B-1----:R-:W-:-:S03]  /*6670*/  @!P6 FMUL R177, R177, R177 ;  /* 0x000000b1b1b1e220 */ /* 0x002fc60000400000 */
[----:B------:R-:W2:Y:S04]  /*6680*/  LDL.LU R216, [R1+0x14c] ;  /* 0x00014c0001d87983 */ /* 0x000ea80000300800 */
[----:B------:R-:W2:Y:S04]  /*6690*/  LDL.LU R215, [R1+0x158] ;  /* 0x0001580001d77983 */ /* 0x000ea80000300800 */
[----:B------:R-:W2:Y:S01]  /*66a0*/  LDL.LU R214, [R1+0x15c] ;  /* 0x00015c0001d67983 */ /* 0x000ea20000300800 */
[----:B------:R-:W-:-:S03]  /*66b0*/  FADD R5, R4, R2 ;  /* 0x0000000204057221 */ /* 0x000fc60000000000 */
[----:B------:R-:W2:Y:S01]  /*66c0*/  LDL.LU R213, [R1+0x168] ;  /* 0x0001680001d57983 */ /* 0x000ea20000300800 */
[----:B------:R-:W-:-:S03]  /*66d0*/  FADD R3, R153, R169 ;  /* 0x000000a999037221 */ /* 0x000fc60000000000 */
[----:B------:R-:W2:Y:S01]  /*66e0*/  LDL.LU R212, [R1+0x16c] ;  /* 0x00016c0001d47983 */ /* 0x000ea20000300800 */
[----:B------:R-:W-:-:S03]  /*66f0*/  FADD R2, R161, R177 ;  /* 0x000000b1a1027221 */ /* 0x000fc60000000000 */
[----:B------:R-:W2:Y:S01]  /*6700*/  LDL.LU R211, [R1+0x178] ;  /* 0x0001780001d37983 */ /* 0x000ea20000300800 */
[----:B------:R-:W-:Y:S01]  /*6710*/  @!P3 FMUL R173, R173, R173 ;  /* 0x000000adadadb220 */ /* 0x000fe20000400000 */
[----:B------:R-:W-:Y:S02]  /*6720*/  @!P5 FMUL R181, R181, R181 ;  /* 0x000000b5b5b5d220 */ /* 0x000fe40000400000 */
        /* <DEDUP_REMOVED lines=11> */
[----:B------:R-:W2:Y:S04]  /*67e0*/  LDL.LU R203, [R1+0x1b8] ;  /* 0x0001b80001cb7983 */ /* 0x000ea80000300800 */
        /* <DEDUP_REMOVED lines=10> */
[----:B------:R-:W2:Y:S01]  /*6890*/  LDL.LU R194, [R1+0x1fc] ;  /* 0x0001fc0001c27983 */ /* 0x000ea20000300800 */
[----:B------:R-:W-:Y:S01]  /*68a0*/  FMUL R0, R0, UR61 ;  /* 0x0000003d00007c20 */ /* 0x000fe20008400000 */
[----:B------:R-:W-:Y:S02]  /*68b0*/  R2UR UR7, R16 ;  /* 0x00000000100772ca */ /* 0x000fe400000e0000 */
[----:B------:R-:W2:Y:S02]  /*68c0*/  LDL.LU R3, [R1+0x1a0] ;  /* 0x0001a00001037983 */ /* 0x000ea40000300800 */
[----:B------:R-:W-:-:S02]  /*68d0*/  FSETP.GEU.AND P2, PT, R0, -126, PT ;  /* 0xc2fc00000000780b */ /* 0x000fc40003f4e000 */
[----:B------:R-:W2:Y:S04]  /*68e0*/  LDL.LU R4, [R1+0x194] ;  /* 0x0001940001047983 */ /* 0x000ea80000300800 */
[----:B------:R-:W2:Y:S07]  /*68f0*/  LDL.LU R5, [R1+0x190] ;  /* 0x0001900001057983 */ /* 0x000eae0000300800 */
[----:B------:R-:W-:-:S06]  /*6900*/  @!P2 FMUL R0, R0, 0.5 ;  /* 0x3f0000000000a820 */ /* 0x000fcc0000400000 */
[----:B------:R-:W1:Y:S02]  /*6910*/  MUFU.EX2 R0, R0 ;  /* 0x0000000000007308 */ /* 0x000e640000000800 */
[----:B-1----:R-:W-:-:S04]  /*6920*/  @!P2 FMUL R0, R0, R0 ;  /* 0x000000000000a220 */ /* 0x002fc80000400000 */
[-C--:B------:R-:W-:Y:S01]  /*6930*/  FMUL R78, R78, R0.reuse ;  /* 0x000000004e4e7220 */ /* 0x080fe20000400000 */
[-C--:B------:R-:W-:Y:S01]  /*6940*/  FMUL R79, R79, R0.reuse ;  /* 0x000000004f4f7220 */ /* 0x080fe20000400000 */
[-C--:B------:R-:W-:Y:S01]  /*6950*/  FMUL R82, R82, R0.reuse ;  /* 0x0000000052527220 */ /* 0x080fe20000400000 */
[-C--:B------:R-:W-:Y:S02]  /*6960*/  FMUL R83, R83, R0.reuse ;  /* 0x0000000053537220 */ /* 0x080fe40000400000 */
[----:B------:R1:W-:Y:S01]  /*6970*/  STL [R1], R78 ;  /* 0x0000004e01007387 */ /* 0x0003e20000100800 */
[-C--:B------:R-:W-:Y:S01]  /*6980*/  FMUL R86, R86, R0.reuse ;  /* 0x0000000056567220 */ /* 0x080fe20000400000 */
[-C--:B------:R-:W-:Y:S01]  /*6990*/  FMUL R87, R87, R0.reuse ;  /* 0x0000000057577220 */ /* 0x080fe20000400000 */
[-C--:B------:R-:W-:Y:S01]  /*69a0*/  FMUL R90, R90, R0.reuse ;  /* 0x000000005a5a7220 */ /* 0x080fe20000400000 */
[----:B-1----:R-:W2:Y:S04]  /*69b0*/  LDL.LU R78, [R1+0x308] ;  /* 0x00030800014e7983 */ /* 0x002ea80000300800 */
[----:B------:R1:W-:Y:S01]  /*69c0*/  STL [R1+0x4], R79 ;  /* 0x0000044f01007387 */ /* 0x0003e20000100800 */
[-C--:B------:R-:W-:Y:S01]  /*69d0*/  FMUL R91, R91, R0.reuse ;  /* 0x000000005b5b7220 */ /* 0x080fe20000400000 */
[----:B------:R-:W-:-:S02]  /*69e0*/  FMUL R94, R94, R0 ;  /* 0x000000005e5e7220 */ /* 0x000fc40000400000 */
[----:B-1----:R-:W2:Y:S04]  /*69f0*/  LDL.LU R79, [R1+0x304] ;  /* 0x00030400014f7983 */ /* 0x002ea80000300800 */
[----:B------:R1:W-:Y:S01]  /*6a00*/  STL [R1+0x10], R82 ;  /* 0x0000105201007387 */ /* 0x0003e20000100800 */
[----:B------:R-:W-:-:S03]  /*6a10*/  FMUL R95, R95, R0 ;  /* 0x000000005f5f7220 */ /* 0x000fc60000400000 */
        /* <DEDUP_REMOVED lines=53> */
[----:B---3--:R-:W-:-:S03]  /*6d70*/  FMUL R131, R131, R0 ;  /* 0x0000000083837220 */ /* 0x008fc60000400000 */
[----:B-1----:R-:W3:Y:S04]  /*6d80*/  LDL.LU R118, [R1+0x2b8] ;  /* 0x0002b80001767983 */ /* 0x002ee80000300800 */
[----:B------:R1:W-:Y:S01]  /*6d90*/  STL [R1+0xa4], R119 ;  /* 0x0000a47701007387 */ /* 0x0003e20000100800 */
[----:B------:R-:W-:-:S03]  /*6da0*/  FMUL R134, R134, R0 ;  /* 0x0000000086867220 */ /* 0x000fc60000400000 */
        /* <DEDUP_REMOVED lines=50> */
[----:B----4-:R-:W-:-:S03]  /*70d0*/  FMUL R186, R186, R0 ;  /* 0x00000000baba7220 */ /* 0x010fc60000400000 */
[----:B-1----:R-:W4:Y:S04]  /*70e0*/  LDL.LU R23, [R1+0x270] ;  /* 0x0002700001177983 */ /* 0x002f280000300800 */
[----:B------:R1:W-:Y:S01]  /*70f0*/  STL [R1+0x134], R192 ;  /* 0x000134c001007387 */ /* 0x0003e20000100800 */
[----:B------:R-:W-:-:S03]  /*7100*/  FMUL R185, R185, R0 ;  /* 0x00000000b9b97220 */ /* 0x000fc60000400000 */
[----:B-1----:R-:W3:Y:S04]  /*7110*/  LDL.LU R192, [R1+0x26c] ;  /* 0x00026c0001c07983 */ /* 0x002ee80000300800 */
[----:B------:R1:W-:Y:S01]  /*7120*/  STL [R1+0x140], R191 ;  /* 0x000140bf01007387 */ /* 0x0003e20000100800 */
[----:B------:R-:W-:-:S03]  /*7130*/  FMUL R17, R17, R0 ;  /* 0x0000000011117220 */ /* 0x000fc60000400000 */
[----:B-1----:R-:W4:Y:S04]  /*7140*/  LDL.LU R191, [R1+0x268] ;  /* 0x0002680001bf7983 */ /* 0x002f280000300800 */
[----:B------:R1:W-:Y:S01]  /*7150*/  STL [R1+0x144], R190 ;  /* 0x000144be01007387 */ /* 0x0003e20000100800 */
[----:B------:R-:W-:-:S03]  /*7160*/  FMUL R15, R15, R0 ;  /* 0x000000000f0f7220 */ /* 0x000fc60000400000 */
[----:B-1----:R1:W5:Y:S04]  /*7170*/  LDL.LU R190, [R1+0x264] ;  /* 0x0002640001be7983 */ /* 0x0023680000300800 */
[----:B------:R2:W-:Y:S01]  /*7180*/  STL [R1+0x150], R189 ;  /* 0x000150bd01007387 */ /* 0x0005e20000100800 */
[----:B------:R-:W-:-:S03]  /*7190*/  FMUL R193, R193, R0 ;  /* 0x00000000c1c17220 */ /* 0x000fc60000400000 */
[----:B--2---:R1:W5:Y:S04]  /*71a0*/  LDL.LU R189, [R1+0x260] ;  /* 0x0002600001bd7983 */ /* 0x0043680000300800 */
[----:B------:R2:W-:Y:S01]  /*71b0*/  STL [R1+0x154], R188 ;  /* 0x000154bc01007387 */ /* 0x0005e20000100800 */
[----:B------:R-:W-:-:S03]  /*71c0*/  FMUL R5, R5, R0 ;  /* 0x0000000005057220 */ /* 0x000fc60000400000 */
[----:B--2---:R1:W5:Y:S04]  /*71d0*/  LDL.LU R188, [R1+0x25c] ;  /* 0x00025c0001bc7983 */ /* 0x0043680000300800 */
[----:B------:R2:W-:Y:S04]  /*71e0*/  STL [R1+0x160], R187 ;  /* 0x000160bb01007387 */ /* 0x0005e80000100800 */
        /* <DEDUP_REMOVED lines=9> */
[----:B------:R-:W-:Y:S04]  /*7280*/  STL [R1+0x184], R193 ;  /* 0x000184c101007387 */ /* 0x000fe80000100800 */
[----:B------:R2:W-:Y:S02]  /*7290*/  STL [R1+0x190], R5 ;  /* 0x0001900501007387 */ /* 0x0005e40000100800 */
[----:B--2---:R-:W-:-:S04]  /*72a0*/  FMNMX R5, R154, R6, !PT ;  /* 0x000000069a057209 */ /* 0x004fc80007800000 */
        /* <DEDUP_REMOVED lines=14> */
[----:B------:R-:W-:Y:S01]  /*7390*/  FMNMX R5, R183, R5, !PT ;  /* 0x00000005b7057209 */ /* 0x000fe20007800000 */
[-C--:B------:R-:W-:Y:S01]  /*73a0*/  FMUL R4, R4, R0.reuse ;  /* 0x0000000004047220 */ /* 0x080fe20000400000 */
        /* <DEDUP_REMOVED lines=75> */
[----:B------:R-:W-:Y:S01]  /*7860*/  FMUL R149, R149, R0 ;  /* 0x0000000095957220 */ /* 0x000fe20000400000 */
[----:B------:R-:W-:-:S02]  /*7870*/  FFMA R184, R0, R184, R2 ;  /* 0x000000b800b87223 */ /* 0x000fc40000000002 */
[----:B------:R-:W2:Y:S02]  /*7880*/  SHFL.BFLY PT, R0, R5, 0x1, 0x1f ;  /* 0x0c201f0005007f89 */ /* 0x000ea400000e0000 */
[----:B--2---:R-:W-:-:S05]  /*7890*/  FMNMX R5, R5, R0, !PT ;  /* 0x0000000005057209 */ /* 0x004fca0007800000 */
[----:B------:R-:W2:Y:S02]  /*78a0*/  SHFL.BFLY PT, R0, R5, 0x2, 0x1f ;  /* 0x0c401f0005007f89 */ /* 0x000ea400000e0000 */
[----:B--2---:R-:W-:-:S04]  /*78b0*/  FMNMX R5, R5, R0, !PT ;  /* 0x0000000005057209 */ /* 0x004fc80007800000 */
[----:B------:R-:W-:-:S04]  /*78c0*/  FSETP.NEU.AND P2, PT, R5, -INF , PT ;  /* 0xff8000000500780b */ /* 0x000fc80003f4d000 */
[----:B------:R-:W-:-:S05]  /*78d0*/  FSEL R2, R5, RZ, P2 ;  /* 0x000000ff05027208 */ /* 0x000fca0001000000 */
[----:B------:R-:W-:-:S04]  /*78e0*/  FMUL R0, R2, UR61 ;  /* 0x0000003d02007c20 */ /* 0x000fc80008400000 */
[--C-:B------:R-:W-:Y:S01]  /*78f0*/  FFMA R158, R158, UR61, -R0.reuse ;  /* 0x0000003d9e9e7c23 */ /* 0x100fe20008000800 */
[----:B------:R-:W-:-:S01]  /*7900*/  FFMA R154, R154, UR61, -R0 ;  /* 0x0000003d9a9a7c23 */ /* 0x000fc20008000800 */
[--C-:B------:R-:W-:Y:S01]  /*7910*/  FFMA R155, R155, UR61, -R0.reuse ;  /* 0x0000003d9b9b7c23 */ /* 0x100fe20008000800 */
[----:B------:R-:W-:-:S02]  /*7920*/  FFMA R159, R159, UR61, -R0 ;  /* 0x0000003d9f9f7c23 */ /* 0x000fc40008000800 */
[----:B------:R-:W-:Y:S02]  /*7930*/  FSETP.GEU.AND P2, PT, R158, -126, PT ;  /* 0xc2fc00009e00780b */ /* 0x000fe40003f4e000 */
[----:B------:R-:W-:Y:S02]  /*7940*/  FSETP.GEU.AND P5, PT, R154, -126, PT ;  /* 0xc2fc00009a00780b */ /* 0x000fe40003fae000 */
[----:B------:R-:W-:Y:S02]  /*7950*/  FSETP.GEU.AND P6, PT, R155, -126, PT ;  /* 0xc2fc00009b00780b */ /* 0x000fe40003fce000 */
[----:B------:R-:W-:-:S07]  /*7960*/  FSETP.GEU.AND P3, PT, R159, -126, PT ;  /* 0xc2fc00009f00780b */ /* 0x000fce0003f6e000 */
[----:B------:R-:W-:Y:S02]  /*7970*/  @!P2 FMUL R158, R158, 0.5 ;  /* 0x3f0000009e9ea820 */ /* 0x000fe40000400000 */
[----:B------:R-:W-:Y:S02]  /*7980*/  @!P5 FMUL R154, R154, 0.5 ;  /* 0x3f0000009a9ad820 */ /* 0x000fe40000400000 */
[----:B------:R-:W-:Y:S02]  /*7990*/  @!P6 FMUL R155, R155, 0.5 ;  /* 0x3f0000009b9be820 */ /* 0x000fe40000400000 */
[----:B------:R-:W-:Y:S01]  /*79a0*/  @!P3 FMUL R159, R159, 0.5 ;  /* 0x3f0000009f9fb820 */ /* 0x000fe20000400000 */
[----:B------:R-:W2:Y:S08]  /*79b0*/  MUFU.EX2 R158, R158 ;  /* 0x0000009e009e7308 */ /* 0x000eb00000000800 */
[----:B------:R-:W1:Y:S08]  /*79c0*/  MUFU.EX2 R154, R154 ;  /* 0x0000009a009a7308 */ /* 0x000e700000000800 */
[----:B------:R-:W3:Y:S08]  /*79d0*/  MUFU.EX2 R155, R155 ;  /* 0x0000009b009b7308 */ /* 0x000ef00000000800 */
[----:B------:R-:W4:Y:S01]  /*79e0*/  MUFU.EX2 R159, R159 ;  /* 0x0000009f009f7308 */ /* 0x000f220000000800 */
[----:B------:R-:W-:-:S01]  /*79f0*/  FFMA R166, R166, UR61, -R0 ;  /* 0x0000003da6a67c23 */ /* 0x000fc20008000800 */
[----:B--2---:R-:W-:Y:S01]  /*7a00*/  @!P2 FMUL R158, R158, R158 ;  /* 0x0000009e9e9ea220 */ /* 0x004fe20000400000 */
[----:B------:R-:W-:-:S01]  /*7a10*/  FFMA R162, R162, UR61, -R0 ;  /* 0x0000003da2a27c23 */ /* 0x000fc20008000800 */
[--C-:B------:R-:W-:Y:S01]  /*7a20*/  FFMA R163, R163, UR61, -R0.reuse ;  /* 0x0000003da3a37c23 */ /* 0x100fe20008000800 */
[----:B------:R-:W-:-:S01]  /*7a30*/  FFMA R170, R170, UR61, -R0 ;  /* 0x0000003daaaa7c23 */ /* 0x000fc20008000800 */
[----:B------:R-:W-:Y:S01]  /*7a40*/  FSETP.GEU.AND P2, PT, R166, -126, PT ;  /* 0xc2fc0000a600780b */ /* 0x000fe20003f4e000 */
[----:B-1----:R-:W-:Y:S01]  /*7a50*/  @!P5 FMUL R154, R154, R154 ;  /* 0x0000009a9a9ad220 */ /* 0x002fe20000400000 */
[----:B------:R-:W-:Y:S01]  /*7a60*/  FSETP.GEU.AND P5, PT, R162, -126, PT ;  /* 0xc2fc0000a200780b */ /* 0x000fe20003fae000 */
[----:B---3--:R-:W-:Y:S01]  /*7a70*/  @!P6 FMUL R155, R155, R155 ;  /* 0x0000009b9b9be220 */ /* 0x008fe20000400000 */
[----:B------:R-:W-:Y:S01]  /*7a80*/  FSETP.GEU.AND P6, PT, R163, -126, PT ;  /* 0xc2fc0000a300780b */ /* 0x000fe20003fce000 */
[----:B----4-:R-:W-:Y:S01]  /*7a90*/  @!P3 FMUL R159, R159, R159 ;  /* 0x0000009f9f9fb220 */ /* 0x010fe20000400000 */
[----:B------:R-:W-:-:S07]  /*7aa0*/  FSETP.GEU.AND P3, PT, R170, -126, PT ;  /* 0xc2fc0000aa00780b */ /* 0x000fce0003f6e000 */
[----:B------:R-:W-:Y:S02]  /*7ab0*/  @!P2 FMUL R166, R166, 0.5 ;  /* 0x3f000000a6a6a820 */ /* 0x000fe40000400000 */
[----:B------:R-:W-:Y:S02]  /*7ac0*/  @!P5 FMUL R162, R162, 0.5 ;  /* 0x3f000000a2a2d820 */ /* 0x000fe40000400000 */
[----:B------:R-:W-:Y:S02]  /*7ad0*/  @!P6 FMUL R163, R163, 0.5 ;  /* 0x3f000000a3a3e820 */ /* 0x000fe40000400000 */
[----:B------:R-:W1:Y:S01]  /*7ae0*/  MUFU.EX2 R166, R166 ;  /* 0x000000a600a67308 */ /* 0x000e620000000800 */
[----:B------:R-:W-:-:S07]  /*7af0*/  @!P3 FMUL R170, R170, 0.5 ;  /* 0x3f000000aaaab820 */ /* 0x000fce0000400000 */
[----:B------:R-:W2:Y:S08]  /*7b00*/  MUFU.EX2 R162, R162 ;  /* 0x000000a200a27308 */ /* 0x000eb00000000800 */
[----:B------:R-:W3:Y:S08]  /*7b10*/  MUFU.EX2 R163, R163 ;  /* 0x000000a300a37308 */ /* 0x000ef00000000800 */
[----:B------:R-:W4:Y:S01]  /*7b20*/  MUFU.EX2 R170, R170 ;  /* 0x000000aa00aa7308 */ /* 0x000f220000000800 */
[----:B------:R-:W-:-:S01]  /*7b30*/  FFMA R178, R178, UR61, -R0 ;  /* 0x0000003db2b27c23 */ /* 0x000fc20008000800 */
[----:B-1----:R-:W-:Y:S01]  /*7b40*/  @!P2 FMUL R166, R166, R166 ;  /* 0x000000a6a6a6a220 */ /* 0x002fe20000400000 */
[----:B------:R-:W-:-:S01]  /*7b50*/  FFMA R171, R171, UR61, -R0 ;  /* 0x0000003dabab7c23 */ /* 0x000fc20008000800 */
[--C-:B------:R-:W-:Y:S01]  /*7b60*/  FFMA R174, R174, UR61, -R0.reuse ;  /* 0x0000003daeae7c23 */ /* 0x100fe20008000800 */
[----:B------:R-:W-:-:S01]  /*7b70*/  FFMA R182, R182, UR61, -R0 ;  /* 0x0000003db6b67c23 */ /* 0x000fc20008000800 */
[----:B------:R-:W-:Y:S01]  /*7b80*/  FSETP.GEU.AND P2, PT, R178, -126, PT ;  /* 0xc2fc0000b200780b */ /* 0x000fe20003f4e000 */
[----:B--2---:R-:W-:Y:S01]  /*7b90*/  @!P5 FMUL R162, R162, R162 ;  /* 0x000000a2a2a2d220 */ /* 0x004fe20000400000 */
        /* <DEDUP_REMOVED lines=9> */
[----:B------:R2:W-:Y:S01]  /*7c30*/  STL [R1+0x194], R4 ;  /* 0x0001940401007387 */ /* 0x0005e20000100800 */
[----:B------:R-:W-:-:S03]  /*7c40*/  @!P3 FMUL R182, R182, 0.5 ;  /* 0x3f000000b6b6b820 */ /* 0x000fc60000400000 */
[----:B------:R3:W-:Y:S03]  /*7c50*/  STL [R1+0x1a0], R3 ;  /* 0x0001a00301007387 */ /* 0x0007e60000100800 */
[----:B------:R-:W4:Y:S01]  /*7c60*/  MUFU.EX2 R171, R171 ;  /* 0x000000ab00ab7308 */ /* 0x000f220000000800 */
[----:B------:R-:W-:Y:S04]  /*7c70*/  STL [R1+0x1a4], R22 ;  /* 0x0001a41601007387 */ /* 0x000fe80000100800 */
[----:B------:R-:W-:Y:S03]  /*7c80*/  STL [R1+0x1b0], R21 ;  /* 0x0001b01501007387 */ /* 0x000fe60000100800 */
[----:B------:R-:W4:Y:S01]  /*7c90*/  MUFU.EX2 R174, R174 ;  /* 0x000000ae00ae7308 */ /* 0x000f220000000800 */
[----:B------:R-:W-:Y:S07]  /*7ca0*/  STL [R1+0x1b4], R20 ;  /* 0x0001b41401007387 */ /* 0x000fee0000100800 */
[----:B------:R-:W4:Y:S01]  /*7cb0*/  MUFU.EX2 R182, R182 ;  /* 0x000000b600b67308 */ /* 0x000f220000000800 */
[----:B------:R-:W-:Y:S04]  /*7cc0*/  STL [R1+0x1c0], R19 ;  /* 0x0001c01301007387 */ /* 0x000fe80000100800 */
[----:B------:R-:W-:Y:S04]  /*7cd0*/  STL [R1+0x1c4], R14 ;  /* 0x0001c40e01007387 */ /* 0x000fe80000100800 */
[----:B------:R-:W-:Y:S04]  /*7ce0*/  STL [R1+0x1d0], R13 ;  /* 0x0001d00d01007387 */ /* 0x000fe80000100800 */
[----:B------:R-:W-:Y:S04]  /*7cf0*/  STL [R1+0x1d4], R12 ;  /* 0x0001d40c01007387 */ /* 0x000fe80000100800 */
[----:B------:R4:W-:Y:S01]  /*7d00*/  STL [R1+0x1e0], R11 ;  /* 0x0001e00b01007387 */ /* 0x0009e20000100800 */
[----:B--2---:R-:W-:-:S01]  /*7d10*/  FFMA R4, R167, UR61, -R0 ;  /* 0x0000003da7047c23 */ /* 0x004fc20008000800 */
[----:B---3--:R-:W-:Y:S01]  /*7d20*/  FFMA R3, R175, UR61, -R0 ;  /* 0x0000003daf037c23 */ /* 0x008fe20008000800 */
[----:B-1----:R-:W-:Y:S01]  /*7d30*/  @!P2 FMUL R178, R178, R178 ;  /* 0x000000b2b2b2a220 */ /* 0x002fe20000400000 */
[----:B----4-:R-:W-:Y:S01]  /*7d40*/  FADD R11, -R2, R6 ;  /* 0x00000006020b7221 */ /* 0x010fe20000000100 */
[----:B------:R-:W-:-:S01]  /*7d50*/  FFMA R2, R179, UR61, -R0 ;  /* 0x0000003db3027c23 */ /* 0x000fc20008000800 */
[----:B------:R-:W-:-:S04]  /*7d60*/  FFMA R0, R183, UR61, -R0 ;  /* 0x0000003db7007c23 */ /* 0x000fc80008000800 */
[----:B------:R-:W-:Y:S01]  /*7d70*/  FSETP.GEU.AND P2, PT, R2, -126, PT ;  /* 0xc2fc00000200780b */ /* 0x000fe20003f4e000 */
[----:B------:R-:W-:Y:S01]  /*7d80*/  @!P5 FMUL R171, R171, R171 ;  /* 0x000000abababd220 */ /* 0x000fe20000400000 */
[----:B------:R-:W-:Y:S01]  /*7d90*/  @!P6 FMUL R174, R174, R174 ;  /* 0x000000aeaeaee220 */ /* 0x000fe20000400000 */
[----:B------:R-:W-:Y:S01]  /*7da0*/  @!P3 FMUL R182, R182, R182 ;  /* 0x000000b6b6b6b220 */ /* 0x000fe20000400000 */
[----:B------:R-:W-:Y:S02]  /*7db0*/  FSETP.GEU.AND P5, PT, R4, -126, PT ;  /* 0xc2fc00000400780b */ /* 0x000fe40003fae000 */
[----:B------:R-:W-:Y:S02]  /*7dc0*/  FSETP.GEU.AND P6, PT, R3, -126, PT ;  /* 0xc2fc00000300780b */ /* 0x000fe40003fce000 */
[----:B------:R-:W-:-:S05]  /*7dd0*/  FSETP.GEU.AND P3, PT, R0, -126, PT ;  /* 0xc2fc00000000780b */ /* 0x000fca0003f6e000 */
[----:B------:R-:W-:-:S04]  /*7de0*/  @!P2 FMUL R2, R2, 0.5 ;  /* 0x3f0000000202a820 */ /* 0x000fc80000400000 */
[----:B------:R-:W-:Y:S02]  /*7df0*/  @!P5 FMUL R4, R4, 0.5 ;  /* 0x3f0000000404d820 */ /* 0x000fe40000400000 */
[----:B------:R-:W-:Y:S01]  /*7e00*/  @!P6 FMUL R3, R3, 0.5 ;  /* 0x3f0000000303e820 */ /* 0x000fe20000400000 */
[----:B------:R-:W1:Y:S01]  /*7e10*/  MUFU.EX2 R2, R2 ;  /* 0x0000000200027308 */ /* 0x000e620000000800 */
[----:B------:R-:W-:Y:S01]  /*7e20*/  @!P3 FMUL R0, R0, 0.5 ;  /* 0x3f0000000000b820 */ /* 0x000fe20000400000 */
[----:B------:R-:W-:Y:S01]  /*7e30*/  STL [R1+0x1e4], R10 ;  /* 0x0001e40a01007387 */ /* 0x000fe20000100800 */
[----:B------:R-:W-:-:S03]  /*7e40*/  FADD R6, R162, R178 ;  /* 0x000000b2a2067221 */ /* 0x000fc60000000000 */
[----:B------:R-:W-:Y:S02]  /*7e50*/  STL [R1+0x1f0], R8 ;  /* 0x0001f00801007387 */ /* 0x000fe40000100800 */
[----:B------:R-:W2:Y:S02]  /*7e60*/  MUFU.EX2 R4, R4 ;  /* 0x0000000400047308 */ /* 0x000ea40000000800 */
[----:B------:R3:W-:Y:S01]  /*7e70*/  STL [R1+0x1f4], R7 ;  /* 0x0001f40701007387 */ /* 0x0007e20000100800 */
[----:B------:R-:W-:Y:S02]  /*7e80*/  F2FP.SATFINITE.E4M3.F32.PACK_AB_MERGE_C R152, RZ, R152, RZ ;  /* 0x00000098ff98723e */ /* 0x000fe400048070ff */
[----:B------:R-:W-:Y:S01]  /*7e90*/  F2FP.SATFINITE.E4M3.F32.PACK_AB_MERGE_C R153, RZ, R153, RZ ;  /* 0x00000099ff99723e */ /* 0x000fe200048070ff */
[----:B------:R-:W4:Y:S02]  /*7ea0*/  LDL.LU R167, [R1+0xac] ;  /* 0x0000ac0001a77983 */ /* 0x000f240000300800 */
[----:B------:R-:W2:Y:S01]  /*7eb0*/  MUFU.EX2 R3, R3 ;  /* 0x0000000300037308 */ /* 0x000ea20000000800 */
[----:B---3--:R-:W-:-:S07]  /*7ec0*/  FADD R7, R154, R170 ;  /* 0x000000aa9a077221 */ /* 0x008fce0000000000 */
[----:B------:R-:W3:Y:S01]  /*7ed0*/  MUFU.EX2 R0, R0 ;  /* 0x0000000000007308 */ /* 0x000ee20000000800 */
[----:B------:R-:W-:-:S01]  /*7ee0*/  FADD R8, R7, R6 ;  /* 0x0000000607087221 */ /* 0x000fc20000000000 */
[----:B------:R-:W-:Y:S01]  /*7ef0*/  FADD R7, R158, R174 ;  /* 0x000000ae9e077221 */ /* 0x000fe20000000000 */
[----:B------:R-:W-:-:S01]  /*7f00*/  FADD R6, R166, R182 ;  /* 0x000000b6a6067221 */ /* 0x000fc20000000000 */
[----:B-1----:R-:W-:Y:S01]  /*7f10*/  @!P2 FMUL R2, R2, R2 ;  /* 0x000000020202a220 */ /* 0x002fe20000400000 */
[----:B--2---:R-:W-:Y:S01]  /*7f20*/  @!P5 FMUL R4, R4, R4 ;  /* 0x000000040404d220 */ /* 0x004fe20000400000 */
[----:B------:R-:W-:Y:S01]  /*7f30*/  F2FP.SATFINITE.E4M3.F32.PACK_AB_MERGE_C R156, RZ, R156, RZ ;  /* 0x0000009cff9c723e */ /* 0x000fe200048070ff */
[----:B------:R-:W-:-:S01]  /*7f40*/  FADD R6, R7, R6 ;  /* 0x0000000607067221 */ /* 0x000fc20000000000 */
[----:B------:R-:W-:Y:S01]  /*7f50*/  FADD R7, R155, R171 ;  /* 0x000000ab9b077221 */ /* 0x000fe20000000000 */
[----:B------:R-:W-:Y:S01]  /*7f60*/  @!P6 FMUL R3, R3, R3 ;  /* 0x000000030303e220 */ /* 0x000fe20000400000 */
[----:B------:R-:W-:Y:S01]  /*7f70*/  F2FP.SATFINITE.E4M3.F32.PACK_AB_MERGE_C R157, RZ, R157, RZ ;  /* 0x0000009dff9d723e */ /* 0x000fe200048070ff */
[----:B------:R-:W-:-:S01]  /*7f80*/  FADD R10, R8, R6 ;  /* 0x00000006080a7221 */ /* 0x000fc20000000000 */
[----:B------:R-:W-:Y:S01]  /*7f90*/  FADD R6, R163, R2 ;  /* 0x00000002a3067221 */ /* 0x000fe20000000000 */
[----:B------:R-:W-:Y:S01]  /*7fa0*/  F2FP.SATFINITE.E4M3.F32.PACK_AB_MERGE_C R160, RZ, R160, RZ ;  /* 0x000000a0ffa0723e */ /* 0x000fe200048070ff */
[----:B------:R-:W2:Y:S01]  /*7fb0*/  LDL.LU R175, [R1+0xa8] ;  /* 0x0000a80001af7983 */ /* 0x000ea20000300800 */
[----:B---3--:R-:W-:Y:S01]  /*7fc0*/  @!P3 FMUL R0, R0, R0 ;  /* 0x000000000000b220 */ /* 0x008fe20000400000 */
[----:B------:R-:W-:Y:S01]  /*7fd0*/  FADD R8, R7, R6 ;  /* 0x0000000607087221 */ /* 0x000fe20000000000 */
[----:B------:R-:W-:-:S01]  /*7fe0*/  FADD R7, R159, R3 ;  /* 0x000000039f077221 */ /* 0x000fc20000000000 */
[----:B------:R-:W-:Y:S01]  /*7ff0*/  LOP3.LUT R152, R152, 0xff, RZ, 0xc0, !PT ;  /* 0x000000ff98987812 */ /* 0x000fe200078ec0ff */
[----:B------:R-:W-:-:S01]  /*8000*/  FADD R6, R4, R0 ;  /* 0x0000000004067221 */ /* 0x000fc20000000000 */
[----:B------:R-:W-:Y:S01]  /*8010*/  F2FP.SATFINITE.E4M3.F32.PACK_AB_MERGE_C R161, RZ, R161, RZ ;  /* 0x000000a1ffa1723e */ /* 0x000fe200048070ff */
[----:B------:R-:W3:Y:S02]  /*8020*/  LDL.LU R179, [R1+0x9c] ;  /* 0x00009c0001b37983 */ /* 0x000ee40000300800 */
[----:B------:R-:W-:-:S01]  /*8030*/  FADD R6, R7, R6 ;  /* 0x0000000607067221 */ /* 0x000fc20000000000 */
[----:B------:R-:W-:Y:S01]  /*8040*/  LOP3.LUT R12, R153, 0xffff, RZ, 0xc0, !PT ;  /* 0x0000ffff990c7812 */ /* 0x000fe200078ec0ff */
[----:B------:R-:W3:Y:S01]  /*8050*/  LDL.LU R183, [R1+0x98] ;  /* 0x0000980001b77983 */ /* 0x000ee20000300800 */
[----:B------:R-:W-:Y:S01]  /*8060*/  LOP3.LUT R156, R156, 0xff, RZ, 0xc0, !PT ;  /* 0x000000ff9c9c7812 */ /* 0x000fe200078ec0ff */
[----:B------:R-:W-:Y:S01]  /*8070*/  FADD R6, R8, R6 ;  /* 0x0000000608067221 */ /* 0x000fe20000000000 */
[----:B------:R-:W-:-:S02]  /*8080*/  F2FP.SATFINITE.E4M3.F32.PACK_AB_MERGE_C R164, RZ, R164, RZ ;  /* 0x000000a4ffa4723e */ /* 0x000fc400048070ff */
[----:B------:R-:W-:Y:S02]  /*8090*/  LOP3.LUT R8, R157, 0xffff, RZ, 0xc0, !PT ;  /* 0x0000ffff9d087812 */ /* 0x000fe400078ec0ff */
[----:B------:R-:W-:Y:S02]  /*80a0*/  LOP3.LUT R160, R160, 0xff, RZ, 0xc0, !PT ;  /* 0x000000ffa0a07812 */ /* 0x000fe400078ec0ff */
[----:B------:R-:W-:Y:S02]  /*80b0*/  F2FP.SATFINITE.E4M3.F32.PACK_AB_MERGE_C R165, RZ, R165, RZ ;  /* 0x000000a5ffa5723e */ /* 0x000fe400048070ff */
[----:B------:R-:W-:Y:S02]  /*80c0*/  F2FP.SATFINITE.E4M3.F32.PACK_AB_MERGE_C R168, RZ, R168, RZ ;  /* 0x000000a8ffa8723e */ /* 0x000fe400048070ff */
[----:B------:R-:W-:Y:S02]  /*80d0*/  LOP3.LUT R19, R161, 0xffff, RZ, 0xc0, !PT ;  /* 0x0000ffffa1137812 */ /* 0x000fe400078ec0ff */
[----:B------:R-:W-:-:S02]  /*80e0*/  F2FP.SATFINITE.E4M3.F32.PACK_AB_MERGE_C R169, RZ, R169, RZ ;  /* 0x000000a9ffa9723e */ /* 0x000fc400048070ff */
[----:B------:R-:W-:Y:S02]  /*80f0*/  PRMT R12, R12, 0x7604, R152 ;  /* 0x000076040c0c7816 */ /* 0x000fe40000000098 */
[----:B------:R-:W3:Y:S01]  /*8100*/  LDL.LU R152, [R1+0x8c] ;  /* 0x00008c0001987983 */ /* 0x000ee20000300800 */
[----:B------:R-:W-:Y:S02]  /*8110*/  LOP3.LUT R164, R164, 0xff, RZ, 0xc0, !PT ;  /* 0x000000ffa4a47812 */ /* 0x000fe400078ec0ff */
[----:B------:R-:W-:Y:S01]  /*8120*/  F2FP.SATFINITE.E4M3.F32.PACK_AB_MERGE_C R172, RZ, R172, RZ ;  /* 0x000000acffac723e */ /* 0x000fe200048070ff */
[----:B------:R-:W3:Y:S01]  /*8130*/  LDL.LU R161, [R1+0x88] ;  /* 0x0000880001a17983 */ /* 0x000ee20000300800 */
[----:B------:R-:W-:Y:S02]  /*8140*/  PRMT R8, R8, 0x7604, R156 ;  /* 0x0000760408087816 */ /* 0x000fe4000000009c */
[----:B------:R-:W-:Y:S01]  /*8150*/  LOP3.LUT R20, R165, 0xffff, RZ, 0xc0, !PT ;  /* 0x0000ffffa5147812 */ /* 0x000fe200078ec0ff */
[----:B------:R-:W3:Y:S01]  /*8160*/  LDL.LU R156, [R1+0x7c] ;  /* 0x00007c00019c7983 */ /* 0x000ee20000300800 */
[----:B------:R-:W-:-:S02]  /*8170*/  LOP3.LUT R168, R168, 0xff, RZ, 0xc0, !PT ;  /* 0x000000ffa8a87812 */ /* 0x000fc400078ec0ff */
[----:B------:R-:W-:Y:S02]  /*8180*/  F2FP.SATFINITE.E4M3.F32.PACK_AB_MERGE_C R173, RZ, R173, RZ ;  /* 0x000000adffad723e */ /* 0x000fe400048070ff */
[----:B------:R-:W-:Y:S02]  /*8190*/  F2FP.SATFINITE.E4M3.F32.PACK_AB_MERGE_C R176, RZ, R176, RZ ;  /* 0x000000b0ffb0723e */ /* 0x000fe400048070ff */
[----:B------:R-:W-:Y:S02]  /*81a0*/  PRMT R19, R19, 0x7604, R160 ;  /* 0x0000760413137816 */ /* 0x000fe400000000a0 */
[----:B------:R-:W-:Y:S01]  /*81b0*/  LOP3.LUT R22, R169, 0xffff, RZ, 0xc0, !PT ;  /* 0x0000ffffa9167812 */ /* 0x000fe200078ec0ff */
[----:B------:R-:W3:Y:S01]  /*81c0*/  LDL.LU R160, [R1+0x78] ;  /* 0x0000780001a07983 */ /* 0x000ee20000300800 */
[----:B------:R-:W-:Y:S02]  /*81d0*/  F2FP.SATFINITE.E4M3.F32.PACK_AB_MERGE_C R177, RZ, R177, RZ ;  /* 0x000000b1ffb1723e */ /* 0x000fe400048070ff */
[----:B------:R-:W-:Y:S01]  /*81e0*/  F2FP.SATFINITE.E4M3.F32.PACK_AB_MERGE_C R180, RZ, R180, RZ ;  /* 0x000000b4ffb4723e */ /* 0x000fe200048070ff */
[----:B------:R-:W3:Y:S01]  /*81f0*/  LDL.LU R165, [R1+0x6c] ;  /* 0x00006c0001a57983 */ /* 0x000ee20000300800 */
[----:B------:R-:W-:-:S02]  /*8200*/  LOP3.LUT R172, R172, 0xff, RZ, 0xc0, !PT ;  /* 0x000000ffacac7812 */ /* 0x000fc400078ec0ff */
[----:B------:R-:W-:Y:S01]  /*8210*/  F2FP.SATFINITE.E4M3.F32.PACK_AB_MERGE_C R181, RZ, R181, RZ ;  /* 0x000000b5ffb5723e */ /* 0x000fe200048070ff */
[----:B------:R-:W3:Y:S01]  /*8220*/  LDL.LU R169, [R1+0x68] ;  /* 0x0000680001a97983 */ /* 0x000ee20000300800 */
[----:B------:R-:W-:Y:S02]  /*8230*/  F2FP.SATFINITE.E4M3.F32.PACK_AB_MERGE_C R154, RZ, R154, RZ ;  /* 0x0000009aff9a723e */ /* 0x000fe400048070ff */
[----:B------:R-:W-:Y:S02]  /*8240*/  PRMT R20, R20, 0x7604, R164 ;  /* 0x0000760414147816 */ /* 0x000fe400000000a4 */
[----:B------:R-:W-:Y:S01]  /*8250*/  LOP3.LUT R7, R173, 0xffff, RZ, 0xc0, !PT ;  /* 0x0000ffffad077812 */ /* 0x000fe200078ec0ff */
[----:B------:R-:W3:Y:S01]  /*8260*/  LDL.LU R164, [R1+0x5c] ;  /* 0x00005c0001a47983 */ /* 0x000ee20000300800 */
[----:B------:R-:W-:Y:S02]  /*8270*/  LOP3.LUT R176, R176, 0xff, RZ, 0xc0, !PT ;  /* 0x000000ffb0b07812 */ /* 0x000fe400078ec0ff */
[----:B------:R-:W-:-:S02]  /*8280*/  F2FP.SATFINITE.E4M3.F32.PACK_AB_MERGE_C R158, RZ, R158, RZ ;  /* 0x0000009eff9e723e */ /* 0x000fc400048070ff */
[----:B------:R-:W-:Y:S02]  /*8290*/  PRMT R22, R22, 0x7604, R168 ;  /* 0x0000760416167816 */ /* 0x000fe400000000a8 */
[----:B------:R-:W-:Y:S01]  /*82a0*/  LOP3.LUT R13, R177, 0xffff, RZ, 0xc0, !PT ;  /* 0x0000ffffb10d7812 */ /* 0x000fe200078ec0ff */
[----:B------:R-:W3:Y:S01]  /*82b0*/  LDL.LU R168, [R1+0x58] ;  /* 0x0000580001a87983 */ /* 0x000ee20000300800 */
[----:B------:R-:W-:Y:S02]  /*82c0*/  F2FP.SATFINITE.E4M3.F32.PACK_AB_MERGE_C R162, RZ, R162, RZ ;  /* 0x000000a2ffa2723e */ /* 0x000fe400048070ff */
[----:B------:R-:W-:Y:S01]  /*82d0*/  LOP3.LUT R180, R180, 0xff, RZ, 0xc0, !PT ;  /* 0x000000ffb4b47812 */ /* 0x000fe200078ec0ff */
[----:B------:R-:W3:Y:S01]  /*82e0*/  LDL.LU R173, [R1+0x4c] ;  /* 0x00004c0001ad7983 */ /* 0x000ee20000300800 */
[----:B------:R-:W-:Y:S02]  /*82f0*/  LOP3.LUT R21, R181, 0xffff, RZ, 0xc0, !PT ;  /* 0x0000ffffb5157812 */ /* 0x000fe400078ec0ff */
[----:B------:R-:W-:Y:S01]  /*8300*/  SHF.L.U32 R154, R154, 0x10, RZ ;  /* 0x000000109a9a7819 */ /* 0x000fe200000006ff */
[----:B------:R-:W3:Y:S01]  /*8310*/  LDL.LU R177, [R1+0x48] ;  /* 0x0000480001b17983 */ /* 0x000ee20000300800 */
[----:B------:R-:W-:-:S02]  /*8320*/  PRMT R7, R7, 0x7604, R172 ;  /* 0x0000760407077816 */ /* 0x000fc400000000ac */
[----:B------:R-:W-:Y:S01]  /*8330*/  SHF.L.U32 R158, R158, 0x10, RZ ;  /* 0x000000109e9e7819 */ /* 0x000fe200000006ff */
[----:B------:R-:W3:Y:S01]  /*8340*/  LDL.LU R172, [R1+0x3c] ;  /* 0x00003c0001ac7983 */ /* 0x000ee20000300800 */
[----:B------:R-:W-:Y:S02]  /*8350*/  PRMT R13, R13, 0x7604, R176 ;  /* 0x000076040d0d7816 */ /* 0x000fe400000000b0 */
[----:B------:R-:W-:Y:S01]  /*8360*/  SHF.L.U32 R162, R162, 0x10, RZ ;  /* 0x00000010a2a27819 */ /* 0x000fe200000006ff */
[----:B------:R-:W3:Y:S01]  /*8370*/  LDL.LU R176, [R1+0x38] ;  /* 0x0000380001b07983 */ /* 0x000ee20000300800 */
[----:B------:R-:W-:Y:S02]  /*8380*/  F2FP.SATFINITE.E4M3.F32.PACK_AB_MERGE_C R166, RZ, R166, RZ ;  /* 0x000000a6ffa6723e */ /* 0x000fe400048070ff */
[----:B------:R-:W-:Y:S01]  /*8390*/  PRMT R21, R21, 0x7604, R180 ;  /* 0x0000760415157816 */ /* 0x000fe200000000b4 */
[----:B------:R-:W3:Y:S01]  /*83a0*/  LDL.LU R181, [R1+0x2c] ;  /* 0x00002c0001b57983 */ /* 0x000ee20000300800 */
[----:B------:R-:W-:Y:S01]  /*83b0*/  LOP3.LUT R12, R12, 0xff0000, R154, 0xf8, !PT ;  /* 0x00ff00000c0c7812 */ /* 0x000fe200078ef89a */
[----:B------:R-:W-:Y:S01]  /*83c0*/  FADD R14, R10, R6 ;  /* 0x000000060a0e7221 */ /* 0x000fe20000000000 */
[----:B------:R-:W-:Y:S01]  /*83d0*/  LOP3.LUT R8, R8, 0xff0000, R158, 0xf8, !PT ;  /* 0x00ff000008087812 */ /* 0x000fe200078ef89e */
[----:B------:R-:W3:Y:S01]  /*83e0*/  LDL.LU R180, [R1+0x28] ;  /* 0x0000280001b47983 */ /* 0x000ee20000300800 */
[----:B------:R-:W-:Y:S01]  /*83f0*/  LOP3.LUT R19, R19, 0xff0000, R162, 0xf8, !PT ;  /* 0x00ff000013137812 */ /* 0x000fe200078ef8a2 */
[----:B------:R-:W-:-:S02]  /*8400*/  IMAD.U32 R10, R166, 0x10000, RZ ;  /* 0x00010000a60a7824 */ /* 0x000fc400078e00ff */
[----:B------:R-:W3:Y:S04]  /*8410*/  LDL.LU R154, [R1+0x1c] ;  /* 0x00001c00019a7983 */ /* 0x000ee80000300800 */
[----:B------:R-:W3:Y:S04]  /*8420*/  LDL.LU R158, [R1+0x18] ;  /* 0x00001800019e7983 */ /* 0x000ee80000300800 */
[----:B------:R-:W3:Y:S04]  /*8430*/  LDL.LU R162, [R1+0xc] ;  /* 0x00000c0001a27983 */ /* 0x000ee80000300800 */
[----:B------:R-:W3:Y:S01]  /*8440*/  LDL.LU R166, [R1+0x8] ;  /* 0x0000080001a67983 */ /* 0x000ee20000300800 */
[----:B------:R-:W-:-:S02]  /*8450*/  F2FP.SATFINITE.E4M3.F32.PACK_AB_MERGE_C R170, RZ, R170, RZ ;  /* 0x000000aaffaa723e */ /* 0x000fc400048070ff */
[----:B------:R-:W-:Y:S02]  /*8460*/  F2FP.SATFINITE.E4M3.F32.PACK_AB_MERGE_C R155, RZ, R155, RZ ;  /* 0x0000009bff9b723e */ /* 0x000fe400048070ff */
[----:B------:R-:W-:Y:S02]  /*8470*/  SHF.L.U32 R170, R170, 0x10, RZ ;  /* 0x00000010aaaa7819 */ /* 0x000fe400000006ff */
[----:B------:R-:W-:Y:S02]  /*8480*/  LOP3.LUT R10, R20, 0xff0000, R10, 0xf8, !PT ;  /* 0x00ff0000140a7812 */ /* 0x000fe400078ef80a */
[----:B------:R-:W-:Y:S02]  /*8490*/  LOP3.LUT R20, R22, 0xff0000, R170, 0xf8, !PT ;  /* 0x00ff000016147812 */ /* 0x000fe400078ef8aa */
[----:B------:R-:W-:Y:S02]  /*84a0*/  LOP3.LUT R22, R155, 0xffff, RZ, 0xc0, !PT ;  /* 0x0000ffff9b167812 */ /* 0x000fe400078ec0ff */
[----:B------:R-:W-:-:S02]  /*84b0*/  F2FP.SATFINITE.E4M3.F32.PACK_AB_MERGE_C R182, RZ, R182, RZ ;  /* 0x000000b6ffb6723e */ /* 0x000fc400048070ff */
[----:B------:R-:W-:Y:S02]  /*84c0*/  SHF.L.U32 R22, R22, 0x18, RZ ;  /* 0x0000001816167819 */ /* 0x000fe400000006ff */
[----:B------:R-:W-:Y:S02]  /*84d0*/  F2FP.SATFINITE.E4M3.F32.PACK_AB_MERGE_C R4, RZ, R4, RZ ;  /* 0x00000004ff04723e */ /* 0x000fe400048070ff */
[----:B------:R-:W-:Y:S02]  /*84e0*/  F2FP.SATFINITE.E4M3.F32.PACK_AB_MERGE_C R159, RZ, R159, RZ ;  /* 0x0000009fff9f723e */ /* 0x000fe400048070ff */
[----:B------:R-:W-:Y:S02]  /*84f0*/  SHF.L.U32 R6, R182, 0x10, RZ ;  /* 0x00000010b6067819 */ /* 0x000fe400000006ff */
[----:B------:R-:W-:Y:S02]  /*8500*/  LOP3.LUT R12, R12, R22, RZ, 0xfc, !PT ;  /* 0x000000160c0c7212 */ /* 0x000fe400078efcff */
[----:B------:R-:W-:-:S02]  /*8510*/  F2FP.SATFINITE.E4M3.F32.PACK_AB_MERGE_C R163, RZ, R163, RZ ;  /* 0x000000a3ffa3723e */ /* 0x000fc400048070ff */
[----:B------:R-:W-:Y:S01]  /*8520*/  LOP3.LUT R22, R4, 0xffff, RZ, 0xc0, !PT ;  /* 0x0000ffff04167812 */ /* 0x000fe200078ec0ff */
[----:B------:R-:W-:Y:S01]  /*8530*/  FMUL R4, R11, UR61 ;  /* 0x0000003d0b047c20 */ /* 0x000fe20008400000 */
[----:B------:R-:W-:Y:S02]  /*8540*/  LOP3.LUT R159, R159, 0xffff, RZ, 0xc0, !PT ;  /* 0x0000ffff9f9f7812 */ /* 0x000fe400078ec0ff */
[----:B------:R-:W-:Y:S02]  /*8550*/  LOP3.LUT R6, R21, 0xff0000, R6, 0xf8, !PT ;  /* 0x00ff000015067812 */ /* 0x000fe400078ef806 */
[----:B------:R-:W-:Y:S01]  /*8560*/  LOP3.LUT R21, R163, 0xffff, RZ, 0xc0, !PT ;  /* 0x0000ffffa3157812 */ /* 0x000fe200078ec0ff */
[----:B------:R-:W-:Y:S01]  /*8570*/  IMAD.SHL.U32 R11, R159, 0x1000000, RZ ;  /* 0x010000009f0b7824 */ /* 0x000fe200078e00ff */
[----:B------:R-:W-:Y:S02]  /*8580*/  FSETP.GEU.AND P2, PT, R4, -126, PT ;  /* 0xc2fc00000400780b */ /* 0x000fe40003f4e000 */
[----:B------:R-:W-:-:S02]  /*8590*/  SHF.L.U32 R21, R21, 0x18, RZ ;  /* 0x0000001815157819 */ /* 0x000fc400000006ff */
[----:B------:R-:W-:Y:S02]  /*85a0*/  SHF.L.U32 R22, R22, 0x18, RZ ;  /* 0x0000001816167819 */ /* 0x000fe400000006ff */
[----:B------:R-:W-:Y:S02]  /*85b0*/  F2FP.SATFINITE.E4M3.F32.PACK_AB_MERGE_C R174, RZ, R174, RZ ;  /* 0x000000aeffae723e */ /* 0x000fe400048070ff */
[----:B------:R-:W-:Y:S02]  /*85c0*/  F2FP.SATFINITE.E4M3.F32.PACK_AB_MERGE_C R3, RZ, R3, RZ ;  /* 0x00000003ff03723e */ /* 0x000fe400048070ff */
[----:B------:R-:W-:Y:S02]  /*85d0*/  F2FP.SATFINITE.E4M3.F32.PACK_AB_MERGE_C R2, RZ, R2, RZ ;  /* 0x00000002ff02723e */ /* 0x000fe400048070ff */
[----:B------:R-:W-:Y:S02]  /*85e0*/  F2FP.SATFINITE.E4M3.F32.PACK_AB_MERGE_C R178, RZ, R178, RZ ;  /* 0x000000b2ffb2723e */ /* 0x000fe400048070ff */
[----:B------:R-:W-:-:S02]  /*85f0*/  LOP3.LUT R8, R8, R11, RZ, 0xfc, !PT ;  /* 0x0000000b08087212 */ /* 0x000fc400078efcff */
[----:B------:R-:W-:Y:S02]  /*8600*/  LOP3.LUT R11, R19, R21, RZ, 0xfc, !PT ;  /* 0x00000015130b7212 */ /* 0x000fe400078efcff */
[----:B------:R-:W-:Y:S02]  /*8610*/  LOP3.LUT R10, R10, R22, RZ, 0xfc, !PT ;  /* 0x000000160a0a7212 */ /* 0x000fe400078efcff */
[----:B------:R-:W-:Y:S02]  /*8620*/  F2FP.SATFINITE.E4M3.F32.PACK_AB_MERGE_C R0, RZ, R0, RZ ;  /* 0x00000000ff00723e */ /* 0x000fe400048070ff */
[----:B------:R-:W-:Y:S02]  /*8630*/  SHF.L.U32 R174, R174, 0x10, RZ ;  /* 0x00000010aeae7819 */ /* 0x000fe400000006ff */
[----:B------:R-:W-:Y:S02]  /*8640*/  LOP3.LUT R22, R3, 0xffff, RZ, 0xc0, !PT ;  /* 0x0000ffff03167812 */ /* 0x000fe400078ec0ff */
[----:B------:R-:W-:-:S02]  /*8650*/  LOP3.LUT R21, R2, 0xffff, RZ, 0xc0, !PT ;  /* 0x0000ffff02157812 */ /* 0x000fc400078ec0ff */
[----:B------:R-:W-:Y:S02]  /*8660*/  SHF.L.U32 R178, R178, 0x10, RZ ;  /* 0x00000010b2b27819 */ /* 0x000fe400000006ff */
[----:B------:R-:W-:Y:S02]  /*8670*/  LOP3.LUT R19, R0, 0xffff, RZ, 0xc0, !PT ;  /* 0x0000ffff00137812 */ /* 0x000fe400078ec0ff */
[----:B------:R-:W-:Y:S02]  /*8680*/  LOP3.LUT R7, R7, 0xff0000, R174, 0xf8, !PT ;  /* 0x00ff000007077812 */ /* 0x000fe400078ef8ae */
[----:B------:R-:W-:Y:S02]  /*8690*/  SHF.L.U32 R2, R22, 0x18, RZ ;  /* 0x0000001816027819 */ /* 0x000fe400000006ff */
[----:B------:R-:W-:Y:S01]  /*86a0*/  SHF.L.U32 R0, R21, 0x18, RZ ;  /* 0x0000001815007819 */ /* 0x000fe200000006ff */
[----:B------:R-:W-:Y:S01]  /*86b0*/  @!P2 FMUL R4, R4, 0.5 ;  /* 0x3f0000000404a820 */ /* 0x000fe20000400000 */
[----:B------:R-:W-:-:S02]  /*86c0*/  LOP3.LUT R13, R13, 0xff0000, R178, 0xf8, !PT ;  /* 0x00ff00000d0d7812 */ /* 0x000fc400078ef8b2 */
[----:B------:R-:W-:Y:S02]  /*86d0*/  LOP3.LUT R2, R7, R2, RZ, 0xfc, !PT ;  /* 0x0000000207027212 */ /* 0x000fe400078efcff */
[----:B------:R-:W-:Y:S02]  /*86e0*/  LOP3.LUT R7, R13, R0, RZ, 0xfc, !PT ;  /* 0x000000000d077212 */ /* 0x000fe400078efcff */
[----:B------:R-:W1:Y:S02]  /*86f0*/  MUFU.EX2 R0, R4 ;  /* 0x0000000400007308 */ /* 0x000e640000000800 */
[----:B-1----:R-:W-:Y:S01]  /*8700*/  @!P2 FMUL R0, R0, R0 ;  /* 0x000000000000a220 */ /* 0x002fe20000400000 */
[----:B------:R-:W1:Y:S03]  /*8710*/  S2R R193, SR_TID.X ;  /* 0x0000000000c17919 */ /* 0x000e660000002100 */
        /* <DEDUP_REMOVED lines=15> */
[----:B------:R-:W-:Y:S01]  /*8810*/  F2FP.SATFINITE.E4M3.F32.PACK_AB_MERGE_C R171, RZ, R171, RZ ;  /* 0x000000abffab723e */ /* 0x000fe200048070ff */
[-C--:B------:R-:W-:Y:S01]  /*8820*/  FMUL R220, R220, R0.reuse ;  /* 0x00000000dcdc7220 */ /* 0x080fe20000400000 */
[-C--:B------:R-:W-:Y:S01]  /*8830*/  FMUL R219, R219, R0.reuse ;  /* 0x00000000dbdb7220 */ /* 0x080fe20000400000 */
[-C--:B------:R-:W-:Y:S01]  /*8840*/  FMUL R218, R218, R0.reuse ;  /* 0x00000000dada7220 */ /* 0x080fe20000400000 */
[-C--:B------:R-:W-:Y:S01]  /*8850*/  FMUL R217, R217, R0.reuse ;  /* 0x00000000d9d97220 */ /* 0x080fe20000400000 */
[----:B------:R-:W-:Y:S01]  /*8860*/  LOP3.LUT R171, R171, 0xffff, RZ, 0xc0, !PT ;  /* 0x0000ffffabab7812 */ /* 0x000fe200078ec0ff */
[-C--:B------:R-:W-:Y:S01]  /*8870*/  FMUL R216, R216, R0.reuse ;  /* 0x00000000d8d87220 */ /* 0x080fe20000400000 */
[-C--:B------:R-:W-:Y:S01]  /*8880*/  FMUL R215, R215, R0.reuse ;  /* 0x00000000d7d77220 */ /* 0x080fe20000400000 */
[----:B------:R-:W-:Y:S01]  /*8890*/  FMUL R214, R214, R0 ;  /* 0x00000000d6d67220 */ /* 0x000fe20000400000 */
[----:B------:R-:W-:-:S02]  /*88a0*/  IMAD.SHL.U32 R19, R19, 0x1000000, RZ ;  /* 0x0100000013137824 */ /* 0x000fc400078e00ff */
[-C--:B------:R-:W-:Y:S01]  /*88b0*/  FMUL R213, R213, R0.reuse ;  /* 0x00000000d5d57220 */ /* 0x080fe20000400000 */
[----:B------:R-:W-:Y:S01]  /*88c0*/  SHF.L.U32 R3, R171, 0x18, RZ ;  /* 0x00000018ab037819 */ /* 0x000fe200000006ff */
[-C--:B------:R-:W-:Y:S01]  /*88d0*/  FMUL R212, R212, R0.reuse ;  /* 0x00000000d4d47220 */ /* 0x080fe20000400000 */
[-C--:B------:R-:W-:Y:S01]  /*88e0*/  FMUL R211, R211, R0.reuse ;  /* 0x00000000d3d37220 */ /* 0x080fe20000400000 */
[----:B-1----:R-:W-:Y:S01]  /*88f0*/  SHF.L.U32 R193, R193, 0x2, RZ ;  /* 0x00000002c1c17819 */ /* 0x002fe200000006ff */
[-C--:B------:R-:W-:Y:S01]  /*8900*/  FMUL R210, R210, R0.reuse ;  /* 0x00000000d2d27220 */ /* 0x080fe20000400000 */
[-C--:B------:R-:W-:Y:S01]  /*8910*/  FMUL R209, R209, R0.reuse ;  /* 0x00000000d1d17220 */ /* 0x080fe20000400000 */
[----:B------:R-:W-:Y:S01]  /*8920*/  LOP3.LUT R3, R20, R3, RZ, 0xfc, !PT ;  /* 0x0000000314037212 */ /* 0x000fe200078efcff */
[-C--:B------:R-:W-:Y:S01]  /*8930*/  FMUL R208, R208, R0.reuse ;  /* 0x00000000d0d07220 */ /* 0x080fe20000400000 */
[----:B------:R-:W-:Y:S01]  /*8940*/  LOP3.LUT R6, R6, R19, RZ, 0xfc, !PT ;  /* 0x0000001306067212 */ /* 0x000fe200078efcff */
[----:B------:R-:W-:Y:S01]  /*8950*/  FMUL R207, R207, R0 ;  /* 0x00000000cfcf7220 */ /* 0x000fe20000400000 */
[----:B------:R-:W-:Y:S01]  /*8960*/  SEL R13, R8, R12, P4 ;  /* 0x0000000c080d7207 */ /* 0x000fe20002000000 */
[-C--:B----4-:R-:W-:Y:S01]  /*8970*/  FMUL R167, R167, R0.reuse ;  /* 0x00000000a7a77220 */ /* 0x090fe20000400000 */
[-C--:B--2---:R-:W-:Y:S01]  /*8980*/  FMUL R175, R175, R0.reuse ;  /* 0x00000000afaf7220 */ /* 0x084fe20000400000 */
[-C--:B---3--:R-:W-:Y:S01]  /*8990*/  FMUL R179, R179, R0.reuse ;  /* 0x00000000b3b37220 */ /* 0x088fe20000400000 */
        /* <DEDUP_REMOVED lines=18> */
[----:B------:R-:W-:-:S05]  /*8ac0*/  FMUL R166, R166, R0 ;  /* 0x00000000a6a67220 */ /* 0x000fca0000400000 */
[----:B------:R-:W-:Y:S04]  /*8ad0*/  STL [R1+0x8], R166 ;  /* 0x000008a601007387 */ /* 0x000fe80000100800 */
        /* <DEDUP_REMOVED lines=39> */
[----:B------:R-:W-:Y:S01]  /*8d50*/  STL [R1+0x148], R217 ;  /* 0x000148d901007387 */ /* 0x000fe20000100800 */
[----:B------:R-:W-:-:S03]  /*8d60*/  SEL R157, R12, R8, P4 ;  /* 0x000000080c9d7207 */ /* 0x000fc60002000000 */
[----:B------:R-:W-:Y:S01]  /*8d70*/  STL [R1+0x14c], R216 ;  /* 0x00014cd801007387 */ /* 0x000fe20000100800 */
[----:B------:R-:W-:-:S03]  /*8d80*/  LOP3.LUT R193, R193, 0xc, RZ, 0xc0, !PT ;  /* 0x0000000cc1c17812 */ /* 0x000fc600078ec0ff */
[----:B------:R-:W-:Y:S01]  /*8d90*/  STL [R1+0x158], R215 ;  /* 0x000158d701007387 */ /* 0x000fe20000100800 */
[----:B------:R-:W-:-:S03]  /*8da0*/  MOV R19, 0x3021 ;  /* 0x0000302100137802 */ /* 0x000fc60000000f00 */
[----:B------:R-:W-:Y:S01]  /*8db0*/  STL [R1+0x15c], R214 ;  /* 0x00015cd601007387 */ /* 0x000fe20000100800 */
[----:B------:R-:W-:Y:S01]  /*8dc0*/  MOV R8, 0x2130 ;  /* 0x0000213000087802 */ /* 0x000fe20000000f00 */
[-C--:B------:R-:W-:Y:S02]  /*8dd0*/  FMUL R206, R206, R0.reuse ;  /* 0x00000000cece7220 */ /* 0x080fe40000400000 */
[----:B------:R-:W-:Y:S01]  /*8de0*/  STL [R1+0x168], R213 ;  /* 0x000168d501007387 */ /* 0x000fe20000100800 */
[----:B------:R-:W-:Y:S01]  /*8df0*/  SEL R12, R10, R11, P4 ;  /* 0x0000000b0a0c7207 */ /* 0x000fe20002000000 */
[----:B------:R-:W-:Y:S02]  /*8e00*/  FMUL R205, R205, R0 ;  /* 0x00000000cdcd7220 */ /* 0x000fe40000400000 */
[----:B------:R-:W-:Y:S01]  /*8e10*/  STL [R1+0x16c], R212 ;  /* 0x00016cd401007387 */ /* 0x000fe20000100800 */
[----:B------:R-:W-:Y:S01]  /*8e20*/  SEL R159, R11, R10, P4 ;  /* 0x0000000a0b9f7207 */ /* 0x000fe20002000000 */
[----:B------:R-:W-:-:S02]  /*8e30*/  FMUL R204, R204, R0 ;  /* 0x00000000cccc7220 */ /* 0x000fc40000400000 */
[----:B------:R-:W-:Y:S01]  /*8e40*/  STL [R1+0x178], R211 ;  /* 0x000178d301007387 */ /* 0x000fe20000100800 */
[----:B------:R-:W-:Y:S01]  /*8e50*/  SEL R10, R2, R3, P4 ;  /* 0x00000003020a7207 */ /* 0x000fe20002000000 */
[----:B------:R-:W-:Y:S01]  /*8e60*/  FMUL R203, R203, R0 ;  /* 0x00000000cbcb7220 */ /* 0x000fe20000400000 */
[----:B------:R-:W-:Y:S01]  /*8e70*/  SEL R153, R3, R2, P4 ;  /* 0x0000000203997207 */ /* 0x000fe20002000000 */
[----:B------:R-:W-:Y:S01]  /*8e80*/  STL [R1+0x17c], R210 ;  /* 0x00017cd201007387 */ /* 0x000fe20000100800 */
[-C--:B------:R-:W-:Y:S01]  /*8e90*/  SHF.R.U32.HI R4, RZ, R193.reuse, R19 ;  /* 0x000000c1ff047219 */ /* 0x080fe20000011613 */
[-C--:B------:R-:W-:Y:S01]  /*8ea0*/  FMUL R202, R202, R0.reuse ;  /* 0x00000000caca7220 */ /* 0x080fe20000400000 */
[----:B------:R-:W-:Y:S01]  /*8eb0*/  SHF.R.U32.HI R2, RZ, R193, R8 ;  /* 0x000000c1ff027219 */ /* 0x000fe20000011608 */
[----:B------:R-:W-:Y:S01]  /*8ec0*/  STL [R1+0x188], R209 ;  /* 0x000188d101007387 */ /* 0x000fe20000100800 */
[----:B------:R-:W-:-:S03]  /*8ed0*/  FMUL R201, R201, R0 ;  /* 0x00000000c9c97220 */ /* 0x000fc60000400000 */
[----:B------:R-:W-:Y:S01]  /*8ee0*/  STL [R1+0x18c], R208 ;  /* 0x00018cd001007387 */ /* 0x000fe20000100800 */
[----:B------:R-:W-:-:S03]  /*8ef0*/  FMUL R200, R200, R0 ;  /* 0x00000000c8c87220 */ /* 0x000fc60000400000 */
[----:B------:R-:W-:Y:S01]  /*8f00*/  STL [R1+0x198], R207 ;  /* 0x000198cf01007387 */ /* 0x000fe20000100800 */
[----:B------:R-:W-:Y:S01]  /*8f10*/  LOP3.LUT R3, R4, 0xf, RZ, 0xc0, !PT ;  /* 0x0000000f04037812 */ /* 0x000fe200078ec0ff */
[-C--:B------:R-:W-:Y:S02]  /*8f20*/  FMUL R199, R199, R0.reuse ;  /* 0x00000000c7c77220 */ /* 0x080fe40000400000 */
[----:B------:R-:W-:Y:S01]  /*8f30*/  STL [R1+0x19c], R206 ;  /* 0x00019cce01007387 */ /* 0x000fe20000100800 */
[----:B------:R-:W-:Y:S01]  /*8f40*/  LOP3.LUT R2, R2, 0xf, RZ, 0xc0, !PT ;  /* 0x0000000f02027812 */ /* 0x000fe200078ec0ff */
[-C--:B------:R-:W-:Y:S02]  /*8f50*/  FMUL R198, R198, R0.reuse ;  /* 0x00000000c6c67220 */ /* 0x080fe40000400000 */
[----:B------:R-:W-:Y:S01]  /*8f60*/  STL [R1+0x1a8], R205 ;  /* 0x0001a8cd01007387 */ /* 0x000fe20000100800 */
[----:B------:R-:W-:Y:S01]  /*8f70*/  SEL R8, R6, R7, P4 ;  /* 0x0000000706087207 */ /* 0x000fe20002000000 */
[----:B------:R-:W-:Y:S01]  /*8f80*/  FMUL R197, R197, R0 ;  /* 0x00000000c5c57220 */ /* 0x000fe20000400000 */
[----:B------:R-:W-:Y:S01]  /*8f90*/  SEL R11, R7, R6, P4 ;  /* 0x00000006070b7207 */ /* 0x000fe20002000000 */
[----:B------:R-:W-:Y:S01]  /*8fa0*/  STL [R1+0x1ac], R204 ;  /* 0x0001accc01007387 */ /* 0x000fe20000100800 */
[----:B------:R-:W-:-:S03]  /*8fb0*/  FMUL R196, R196, R0 ;  /* 0x00000000c4c47220 */ /* 0x000fc60000400000 */
[----:B------:R-:W-:Y:S01]  /*8fc0*/  STL [R1+0x1b8], R203 ;  /* 0x0001b8cb01007387 */ /* 0x000fe20000100800 */
[----:B------:R-:W-:-:S03]  /*8fd0*/  FMUL R195, R195, R0 ;  /* 0x00000000c3c37220 */ /* 0x000fc60000400000 */
[----:B------:R-:W-:Y:S01]  /*8fe0*/  STL [R1+0x1bc], R202 ;  /* 0x0001bcca01007387 */ /* 0x000fe20000100800 */
[----:B------:R-:W-:-:S03]  /*8ff0*/  FMUL R194, R194, R0 ;  /* 0x00000000c2c27220 */ /* 0x000fc60000400000 */
[----:B------:R-:W-:Y:S04]  /*9000*/  STL [R1+0x1c8], R201 ;  /* 0x0001c8c901007387 */ /* 0x000fe80000100800 */
[----:B------:R-:W-:Y:S04]  /*9010*/  STL [R1+0x1cc], R200 ;  /* 0x0001ccc801007387 */ /* 0x000fe80000100800 */
[----:B------:R-:W-:Y:S04]  /*9020*/  SHFL.IDX PT, R4, R13, R3, 0x1c1f ;  /* 0x001c1f030d047589 */ /* 0x000fe800000e0000 */
[----:B------:R-:W-:Y:S04]  /*9030*/  SHFL.IDX PT, R6, R12, R3, 0x1c1f ;  /* 0x001c1f030c067589 */ /* 0x000fe800000e0000 */
[----:B------:R-:W-:Y:S04]  /*9040*/  SHFL.IDX PT, R7, R10, R3, 0x1c1f ;  /* 0x001c1f030a077589 */ /* 0x000fe800000e0000 */
[----:B------:R-:W1:Y:S04]  /*9050*/  SHFL.IDX PT, R157, R157, R2, 0x1c1f ;  /* 0x001c1f029d9d7589 */ /* 0x000e6800000e0000 */
[----:B------:R-:W2:Y:S04]  /*9060*/  SHFL.IDX PT, R159, R159, R2, 0x1c1f ;  /* 0x001c1f029f9f7589 */ /* 0x000ea800000e0000 */
[----:B------:R-:W3:Y:S04]  /*9070*/  SHFL.IDX PT, R153, R153, R2, 0x1c1f ;  /* 0x001c1f0299997589 */ /* 0x000ee800000e0000 */
[----:B------:R-:W-:Y:S04]  /*9080*/  STL [R1+0x1d8], R199 ;  /* 0x0001d8c701007387 */ /* 0x000fe80000100800 */
[----:B------:R4:W-:Y:S04]  /*9090*/  SHFL.IDX PT, R3, R8, R3, 0x1c1f ;  /* 0x001c1f0308037589 */ /* 0x0009e800000e0000 */
[----:B------:R-:W3:Y:S04]  /*90a0*/  SHFL.IDX PT, R2, R11, R2, 0x1c1f ;  /* 0x001c1f020b027589 */ /* 0x000ee800000e0000 */
[----:B------:R1:W-:Y:S04]  /*90b0*/  STL [R1+0x1dc], R198 ;  /* 0x0001dcc601007387 */ /* 0x0003e80000100800 */
[----:B------:R1:W-:Y:S04]  /*90c0*/  STL [R1+0x1e8], R197 ;  /* 0x0001e8c501007387 */ /* 0x0003e80000100800 */
[----:B------:R1:W-:Y:S04]  /*90d0*/  STL [R1+0x1ec], R196 ;  /* 0x0001ecc401007387 */ /* 0x0003e80000100800 */
[----:B------:R2:W-:Y:S04]  /*90e0*/  STL [R1+0x1f8], R195 ;  /* 0x0001f8c301007387 */ /* 0x0005e80000100800 */
[----:B------:R3:W-:Y:S01]  /*90f0*/  STL [R1+0x1fc], R194 ;  /* 0x0001fcc201007387 */ /* 0x0007e20000100800 */
[----:B------:R-:W-:Y:S01]  /*9100*/  ULEA UR7, UR6, UR7, 0x3 ;  /* 0x0000000706077291 */ /* 0x000fe2000f8e183f */
[----:B----4-:R-:W-:Y:S01]  /*9110*/  SHF.L.U32 R8, R18, 0x1f, RZ ;  /* 0x0000001f12087819 */ /* 0x010fe200000006ff */
[----:B------:R-:W-:Y:S01]  /*9120*/  FMUL R26, R26, R0 ;  /* 0x000000001a1a7220 */ /* 0x000fe20000400000 */
[----:B-1----:R-:W-:Y:S01]  /*9130*/  PRMT R156, R4, R192, R157 ;  /* 0x000000c0049c7216 */ /* 0x002fe2000000009d */
[----:B------:R-:W-:Y:S01]  /*9140*/  FMUL R27, R27, R0 ;  /* 0x000000001b1b7220 */ /* 0x000fe20000400000 */
[----:B--2---:R-:W-:Y:S01]  /*9150*/  PRMT R158, R6, R192, R159 ;  /* 0x000000c0069e7216 */ /* 0x004fe2000000009f */
[----:B------:R-:W-:Y:S01]  /*9160*/  FMUL R30, R30, R0 ;  /* 0x000000001e1e7220 */ /* 0x000fe20000400000 */
[----:B---3--:R-:W-:-:S02]  /*9170*/  PRMT R152, R7, R192, R153 ;  /* 0x000000c007987216 */ /* 0x008fc40000000099 */
[----:B------:R1:W2:Y:S01]  /*9180*/  SYNCS.PHASECHK.TRANS64.TRYWAIT P2, [UR7+0x38000], R8 ;  /* 0x03800008ff0075a7 */ /* 0x0002a20008040147 */
        /* <DEDUP_REMOVED lines=61> */
[----:B------:R-:W-:Y:S01]  /*9560*/  FFMA R23, R0, R23, R14 ;  /* 0x0000001700177223 */ /* 0x000fe2000000000e */
[----:B------:R-:W-:-:S02]  /*9570*/  PRMT R157, R4, R191, R157 ;  /* 0x000000bf049d7216 */ /* 0x000fc4000000009d */
[-C--:B------:R-:W-:Y:S02]  /*9580*/  PRMT R159, R6, R191.reuse, R159 ;  /* 0x000000bf069f7216 */ /* 0x080fe4000000009f */
[-C--:B------:R-:W-:Y:S02]  /*9590*/  PRMT R153, R7, R191.reuse, R153 ;  /* 0x000000bf07997216 */ /* 0x080fe40000000099 */
[C-C-:B------:R-:W-:Y:S02]  /*95a0*/  PRMT R154, R3.reuse, R192, R2.reuse ;  /* 0x000000c0039a7216 */ /* 0x140fe40000000002 */
[----:B------:R-:W-:Y:S01]  /*95b0*/  PRMT R155, R3, R191, R2 ;  /* 0x000000bf039b7216 */ /* 0x000fe20000000002 */
[----:B-12---:R-:W-:Y:S06]  /*95c0*/  @!P0 BRA `(.L_x_27) ;  /* 0x0000000000048947 */ /* 0x006fec0003800000 */
[----:B------:R-:W-:Y:S01]  /*95d0*/  BPT.TRAP 0x1 ;  /* 0x000000040000795c */ /* 0x000fe20000300000 */
.L_x_27:
[----:B------:R-:W-:Y:S05]  /*95e0*/  @P2 BRA `(.L_x_28) ;  /* 0x0000000000082947 */ /* 0x000fea0003800000 */
[----:B------:R-:W1:Y:S02]  /*95f0*/  SYNCS.PHASECHK.TRANS64.TRYWAIT P2, [UR7+0x38000], R8 ;  /* 0x03800008ff0075a7 */ /* 0x000e640008040147 */
[----:B-1----:R-:W-:Y:S05]  /*9600*/  @!P2 BRA `(.L_x_29) ;  /* 0x0000009c00aca947 */ /* 0x002fea0003800000 */
.L_x_28:
        /* <DEDUP_REMOVED lines=64> */
[----:B--2---:R-:W2:Y:S04]  /*9a10*/  LDL.LU.64 R28, [R1] ;  /* 0x00000000011c7983 */ /* 0x004ea80000300a00 */
        /* <DEDUP_REMOVED lines=63> */
[----:B-----5:R-:W-:Y:S01]  /*9e10*/  R2UR UR7, R185 ;  /* 0x00000000b90772ca */ /* 0x020fe200000e0000 */
[----:B------:R-:W-:-:S12]  /*9e20*/  UMOV UR11, 0x80000020 ;  /* 0x80000020000b7882 */ /* 0x000fd80000000000 */
[----:B------:R-:W-:Y:S01]  /*9e30*/  ULEA UR10, UR6, UR7, 0xb ;  /* 0x00000007060a7291 */ /* 0x000fe2000f8e583f */
[----:B--2---:R-:W-:-:S08]  /*9e40*/  WARPGROUP.ARRIVE ;  /* 0x00000000000079c5 */ /* 0x004fd00000000000 */
[----:B------:R-:W-:Y:S03]  /*9e50*/  QGMMA.64x256x32.F32.E4M3.E4M3 R28, R156, gdesc[UR8], R28, gsb0 ;  /* 0x03e000089c1c7df3 */ /* 0x000fe6000800081c */
[----:B------:R-:W-:Y:S02]  /*9e60*/  WARPGROUP.DEPBAR.LE gsb0, 0x0 ;  /* 0x00008000000079c5 */ /* 0x000fe40000010000 */
[----:B------:R-:W-:Y:S01]  /*9e70*/  STL.64 [R1], R28 ;  /* 0x0000001c01007387 */ /* 0x000fe20000100a00 */
[----:B------:R-:W-:Y:S01]  /*9e80*/  MOV R2, R154 ;  /* 0x0000009a00027202 */ /* 0x000fe20000000f00 */
[----:B-1----:R-:W-:Y:S01]  /*9e90*/  IMAD.MOV.U32 R8, RZ, RZ, R149 ;  /* 0x000000ffff087224 */ /* 0x002fe200078e0095 */
        /* <DEDUP_REMOVED lines=75> */
[----:B------:R1:W-:Y:S01]  /*a350*/  STL [R1+0xb0], R72 ;  /* 0x0000b04801007387 */ /* 0x0003e20000100800 */
[----:B------:R-:W-:Y:S02]  /*a360*/  MOV R204, R105 ;  /* 0x0000006900cc7202 */ /* 0x000fe40000000f00 */
[----:B------:R-:W-:Y:S01]  /*a370*/  MOV R207, R102 ;  /* 0x0000006600cf7202 */ /* 0x000fe20000000f00 */
[----:B------:R-:W2:Y:S01]  /*a380*/  LDL.LU.64 R154, [R1+0x640] ;  /* 0x00064000019a7983 */ /* 0x000ea20000300a00 */
[----:B------:R-:W-:Y:S02]  /*a390*/  MOV R206, R103 ;  /* 0x0000006700ce7202 */ /* 0x000fe40000000f00 */
[----:B------:R-:W-:Y:S01]  /*a3a0*/  MOV R208, R101 ;  /* 0x0000006500d07202 */ /* 0x000fe20000000f00 */
[----:B------:R-:W2:Y:S01]  /*a3b0*/  LDL.LU.64 R152, [R1+0x638] ;  /* 0x0006380001987983 */ /* 0x000ea20000300a00 */
[----:B------:R-:W-:-:S02]  /*a3c0*/  MOV R211, R98 ;  /* 0x0000006200d37202 */ /* 0x000fc40000000f00 */
[----:B------:R-:W-:Y:S01]  /*a3d0*/  MOV R210, R99 ;  /* 0x0000006300d27202 */ /* 0x000fe20000000f00 */
[----:B------:R-:W3:Y:S01]  /*a3e0*/  LDL.LU.64 R150, [R1+0x630] ;  /* 0x0006300001967983 */ /* 0x000ee20000300a00 */
[----:B------:R-:W-:Y:S02]  /*a3f0*/  MOV R213, R96 ;  /* 0x0000006000d57202 */ /* 0x000fe40000000f00 */
[----:B------:R-:W-:Y:S01]  /*a400*/  MOV R212, R97 ;  /* 0x0000006100d47202 */ /* 0x000fe20000000f00 */
[----:B------:R-:W3:Y:S01]  /*a410*/  LDL.LU.64 R148, [R1+0x628] ;  /* 0x0006280001947983 */ /* 0x000ee20000300a00 */
[----:B------:R-:W-:Y:S02]  /*a420*/  MOV R214, R95 ;  /* 0x0000005f00d67202 */ /* 0x000fe40000000f00 */
[----:B------:R-:W-:Y:S01]  /*a430*/  MOV R217, R92 ;  /* 0x0000005c00d97202 */ /* 0x000fe20000000f00 */
[----:B------:R-:W3:Y:S01]  /*a440*/  LDL.LU.64 R146, [R1+0x620] ;  /* 0x0006200001927983 */ /* 0x000ee20000300a00 */
        /* <DEDUP_REMOVED lines=24> */
[----:B------:R-:W-:-:S03]  /*a5d0*/  MOV R193, R73 ;  /* 0x0000004900c17202 */ /* 0x000fc60000000f00 */
[----:B------:R-:W3:Y:S04]  /*a5e0*/  LDL.LU.64 R128, [R1+0x5d8] ;  /* 0x0005d80001807983 */ /* 0x000ee80000300a00 */
        /* <DEDUP_REMOVED lines=27> */
[----:B-1----:R-:W3:Y:S04]  /*a7a0*/  LDL.LU.64 R72, [R1+0x4f8] ;  /* 0x0004f80001487983 */ /* 0x002ee80000300a00 */
        /* <DEDUP_REMOVED lines=21> */
[----:B------:R-:W3:Y:S01]  /*a900*/  LDL.LU.64 R28, [R1+0x448] ;  /* 0x00044800011c7983 */ /* 0x000ee20000300a00 */
[----:B------:R-:W-:Y:S01]  /*a910*/  UIADD3 UR14, UR10, 0x400, URZ ;  /* 0x000004000a0e7890 */ /* 0x000fe2000fffe03f */
[----:B------:R-:W-:Y:S01]  /*a920*/  UMOV UR15, 0x80000020 ;  /* 0x80000020000f7882 */ /* 0x000fe20000000000 */
[----:B---3--:R-:W-:-:S07]  /*a930*/  WARPGROUP.ARRIVE ;  /* 0x00000000000079c5 */ /* 0x008fce0000000000 */
[----:B------:R-:W-:Y:S03]  /*a940*/  QGMMA.64x256x32.F32.E4M3.E4M3 R24, R156, gdesc[UR12], R24, gsb0 ;  /* 0x03e0000c9c187df3 */ /* 0x000fe60008000818 */
        /* <DEDUP_REMOVED lines=192> */
[----:B------:R-:W-:Y:S01]  /*b550*/  MOV R151, R0 ;  /* 0x0000000000977202 */ /* 0x000fe20000000f00 */
[----:B------:R-:W-:Y:S01]  /*b560*/  UIADD3 UR14, UR10, 0x2, URZ ;  /* 0x000000020a0e7890 */ /* 0x000fe2000fffe03f */
[----:B------:R-:W-:-:S04]  /*b570*/  UMOV UR15, 0x80000020 ;  /* 0x80000020000f7882 */ /* 0x000fc80000000000 */
        /* <DEDUP_REMOVED lines=133> */
[----:B------:R-:W1:Y:S02]  /*bdd0*/  S2R R193, SR_TID.X ;  /* 0x0000000000c17919 */ /* 0x000e640000002100 */
[----:B-1----:R-:W-:-:S04]  /*bde0*/  SHF.L.U32 R193, R193, 0x2, RZ ;  /* 0x00000002c1c17819 */ /* 0x002fc800000006ff */
[----:B------:R-:W-:Y:S01]  /*bdf0*/  LOP3.LUT R193, R193, 0xc, RZ, 0xc0, !PT ;  /* 0x0000000cc1c17812 */ /* 0x000fe200078ec0ff */
[----:B--2---:R-:W-:-:S06]  /*be00*/  WARPGROUP.ARRIVE ;  /* 0x00000000000079c5 */ /* 0x004fcc0000000000 */
[----:B------:R-:W-:Y:S03]  /*be10*/  QGMMA.64x256x32.F32.E4M3.E4M3 R24, R152, gdesc[UR8], R24, gsb0 ;  /* 0x03e0000898187df3 */ /* 0x000fe60008000818 */
[----:B------:R-:W-:Y:S02]  /*be20*/  WARPGROUP.DEPBAR.LE gsb0, 0x0 ;  /* 0x00008000000079c5 */ /* 0x000fe40000010000 */
[----:B------:R-:W-:Y:S05]  /*be30*/  @!P0 BRA `(.L_x_30) ;  /* 0x0000000000048947 */ /* 0x000fea0003800000 */
[----:B------:R-:W-:Y:S01]  /*be40*/  BPT.TRAP 0x1 ;  /* 0x000000040000795c */ /* 0x000fe20000300000 */
.L_x_30:
[----:B------:R-:W-:Y:S02]  /*be50*/  R2UR UR10, R16 ;  /* 0x00000000100a72ca */ /* 0x000fe400000e0000 */
[----:B------:R-:W-:-:S13]  /*be60*/  R2UR UR7, R17 ;  /* 0x00000000110772ca */ /* 0x000fda00000e0000 */
[----:B------:R-:W-:-:S04]  /*be70*/  ULEA UR7, UR7, UR10, 0x3 ;  /* 0x0000000a07077291 */ /* 0x000fc8000f8e183f */
[----:B------:R-:W-:-:S04]  /*be80*/  UIADD3 UR7, UR7, 0x38028, URZ ;  /* 0x0003802807077890 */ /* 0x000fc8000fffe03f */
[----:B------:R-:W-:-:S09]  /*be90*/  UPRMT UR7, URZ, 0x654, UR7 ;  /* 0x000006543f077896 */ /* 0x000fd20008000007 */
[----:B------:R-:W-:Y:S01]  /*bea0*/  SYNCS.ARRIVE.TRANS64.RED.A1T0 RZ, [UR7], RZ ;  /* 0x000000ffffff79a7 */ /* 0x000fe20008100407 */
[----:B------:R-:W-:Y:S05]  /*beb0*/  @P1 BRA `(.L_x_31) ;  /* 0x0000000000041947 */ /* 0x000fea0003800000 */
[----:B------:R-:W-:Y:S01]  /*bec0*/  BPT.TRAP 0x1 ;  /* 0x000000040000795c */ /* 0x000fe20000300000 */
.L_x_31:
[----:B------:R-:W-:-:S13]  /*bed0*/  R2UR UR7, R17 ;  /* 0x00000000110772ca */ /* 0x000fda00000e0000 */
[----:B------:R-:W-:-:S04]  /*bee0*/  UIADD3 UR7, UR7, 0x1, URZ ;  /* 0x0000000107077890 */ /* 0x000fc8000fffe03f */
[----:B------:R-:W-:-:S04]  /*bef0*/  UISETP.NE.AND UP0, UPT, UR7, 0x5, UPT ;  /* 0x000000050700788c */ /* 0x000fc8000bf05270 */
[----:B------:R-:W-:Y:S01]  /*bf00*/  USEL UR10, UR7, URZ, UP0 ;  /* 0x0000003f070a7287 */ /* 0x000fe20008000000 */
[----:B------:R-:W-:Y:S11]  /*bf10*/  @!P0 BRA `(.L_x_32) ;  /* 0x0000000000048947 */ /* 0x000ff60003800000 */
[----:B------:R-:W-:Y:S01]  /*bf20*/  BPT.TRAP 0x1 ;  /* 0x000000040000795c */ /* 0x000fe20000300000 */
.L_x_32:
[----:B------:R-:W-:-:S13]  /*bf30*/  R2UR UR7, R16 ;  /* 0x00000000100772ca */ /* 0x000fda00000e0000 */
[----:B------:R-:W-:-:S04]  /*bf40*/  ULEA UR7, UR10, UR7, 0x3 ;  /* 0x000000070a077291 */ /* 0x000fc8000f8e183f */
[----:B------:R-:W-:-:S04]  /*bf50*/  UIADD3 UR7, UR7, 0x38028, URZ ;  /* 0x0003802807077890 */ /* 0x000fc8000fffe03f */
[----:B------:R-:W-:-:S09]  /*bf60*/  UPRMT UR7, URZ, 0x654, UR7 ;  /* 0x000006543f077896 */ /* 0x000fd20008000007 */
[----:B------:R-:W-:Y:S01]  /*bf70*/  SYNCS.ARRIVE.TRANS64.RED.A1T0 RZ, [UR7], RZ ;  /* 0x000000ffffff79a7 */ /* 0x000fe20008100407 */
[----:B------:R-:W-:Y:S05]  /*bf80*/  @P1 BRA `(.L_x_33) ;  /* 0x0000000000041947 */ /* 0x000fea0003800000 */
[----:B------:R-:W-:Y:S01]  /*bf90*/  BPT.TRAP 0x1 ;  /* 0x000000040000795c */ /* 0x000fe20000300000 */
.L_x_33:
[----:B------:R-:W-:Y:S01]  /*bfa0*/  UIADD3 UR60, UR6, 0x1, URZ ;  /* 0x00000001063c7890 */ /* 0x000fe2000fffe03f */
[C---:B------:R-:W-:Y:S01]  /*bfb0*/  ISETP.GT.AND P2, PT, R15.reuse, 0x2, PT ;  /* 0x000000020f00780c */ /* 0x040fe20003f44270 */
[----:B------:R-:W-:Y:S01]  /*bfc0*/  UIADD3 UR6, UR10, 0x1, URZ ;  /* 0x000000010a067890 */ /* 0x000fe2000fffe03f */
[----:B------:R-:W-:Y:S01]  /*bfd0*/  VIADD R0, R15, 0xffffffff ;  /* 0xffffffff0f007836 */ /* 0x000fe20000000000 */
[----:B------:R-:W-:Y:S01]  /*bfe0*/  UISETP.NE.AND UP2, UPT, UR60, 0x5, UPT ;  /* 0x000000053c00788c */ /* 0x000fe2000bf45270 */
[----:B------:R-:W-:Y:S01]  /*bff0*/  MOV R2, R9 ;  /* 0x0000000900027202 */ /* 0x000fe20000000f00 */
[----:B------:R-:W-:Y:S01]  /*c000*/  UISETP.NE.AND UP0, UPT, UR6, 0x5, UPT ;  /* 0x000000050600788c */ /* 0x000fe2000bf05270 */
[----:B------:R-:W-:Y:S01]  /*c010*/  MOV R6, R5 ;  /* 0x0000000500067202 */ /* 0x000fe20000000f00 */
[----:B------:R-:W-:Y:S01]  /*c020*/  USEL UR7, URZ, 0x1, UP2 ;  /* 0x000000013f077887 */ /* 0x000fe20009000000 */
[----:B------:R-:W-:Y:S01]  /*c030*/  MOV R15, R0 ;  /* 0x00000000000f7202 */ /* 0x000fe20000000f00 */
[----:B------:R-:W-:-:S02]  /*c040*/  USEL UR6, UR6, URZ, UP0 ;  /* 0x0000003f06067287 */ /* 0x000fc40008000000 */
[----:B------:R-:W-:Y:S02]  /*c050*/  USEL UR60, UR60, URZ, UP2 ;  /* 0x0000003f3c3c7287 */ /* 0x000fe40009000000 */
[----:B------:R-:W-:Y:S02]  /*c060*/  LOP3.LUT R0, R18, UR7, RZ, 0x3c, !PT ;  /* 0x0000000712007c12 */ /* 0x000fe4000f8e3cff */
[----:B------:R-:W-:Y:S01]  /*c070*/  MOV R17, UR6 ;  /* 0x0000000600117c02 */ /* 0x000fe20008000f00 */
[----:B------:R-:W-:Y:S07]  /*c080*/  @P2 BRA `(.L_x_34) ;  /* 0xffffff9000102947 */ /* 0x000fee000383ffff */
.L_x_23:
[----:B------:R-:W1:Y:S01]  /*c090*/  SHFL.BFLY PT, R0, R184, 0x1, 0x1f ;  /* 0x0c201f00b8007f89 */ /* 0x000e6200000e0000 */
[----:B------:R-:W-:Y:S01]  /*c0a0*/  BSSY B0, `(.L_x_35) ;  /* 0x0000025000007945 */ /* 0x000fe20003800000 */
[----:B------:R-:W-:Y:S02]  /*c0b0*/  MOV R12, 0x7f800000 ;  /* 0x7f800000000c7802 */ /* 0x000fe40000000f00 */
[----:B------:R-:W2:Y:S01]  /*c0c0*/  SHFL.BFLY PT, R2, R23, 0x1, 0x1f ;  /* 0x0c201f0017027f89 */ /* 0x000ea200000e0000 */
[----:B------:R-:W-:Y:S02]  /*c0d0*/  MOV R11, 0x3f800000 ;  /* 0x3f800000000b7802 */ /* 0x000fe40000000f00 */
[----:B------:R-:W-:Y:S01]  /*c0e0*/  MOV R10, 0x7f800000 ;  /* 0x7f800000000a7802 */ /* 0x000fe20000000f00 */
[----:B-1----:R-:W-:Y:S01]  /*c0f0*/  FADD R184, R0, R184 ;  /* 0x000000b800b87221 */ /* 0x002fe20000000000 */
[----:B--2---:R-:W-:-:S04]  /*c100*/  FADD R23, R2, R23 ;  /* 0x0000001702177221 */ /* 0x004fc80000000000 */
[----:B------:R-:W1:Y:S04]  /*c110*/  SHFL.BFLY PT, R0, R184, 0x2, 0x1f ;  /* 0x0c401f00b8007f89 */ /* 0x000e6800000e0000 */
[----:B------:R-:W2:Y:S01]  /*c120*/  SHFL.BFLY PT, R13, R23, 0x2, 0x1f ;  /* 0x0c401f00170d7f89 */ /* 0x000ea200000e0000 */
[C---:B-1----:R-:W-:Y:S01]  /*c130*/  FSETP.NE.AND P0, PT, R184.reuse, -R0, PT ;  /* 0x80000000b800720b */ /* 0x042fe20003f05000 */
[----:B------:R-:W-:Y:S01]  /*c140*/  FADD R184, R184, R0 ;  /* 0x00000000b8b87221 */ /* 0x000fe20000000000 */
[----:B------:R-:W-:Y:S02]  /*c150*/  IMAD.MOV.U32 R0, RZ, RZ, 0x3f800000 ;  /* 0x3f800000ff007424 */ /* 0x000fe400078e00ff */
[----:B--2---:R-:W-:-:S09]  /*c160*/  FADD R4, R23, R13 ;  /* 0x0000000d17047221 */ /* 0x004fd20000000000 */
[----:B------:R-:W-:Y:S05]  /*c170*/  @!P0 BRA `(.L_x_36) ;  /* 0x00000000005c8947 */ /* 0x000fea0003800000 */
[----:B------:R-:W-:Y:S01]  /*c180*/  MOV R0, R184 ;  /* 0x000000b800007202 */ /* 0x000fe20000000f00 */
[----:B------:R-:W-:Y:S03]  /*c190*/  BSSY B1, `(.L_x_37) ;  /* 0x000000d000017945 */ /* 0x000fe60003800000 */
[----:B------:R-:W-:-:S04]  /*c1a0*/  IADD3 R2, R0, 0x1800000, RZ ;  /* 0x0180000000027810 */ /* 0x000fc80007ffe0ff */
[----:B------:R-:W-:-:S04]  /*c1b0*/  LOP3.LUT R2, R2, 0x7f800000, RZ, 0xc0, !PT ;  /* 0x7f80000002027812 */ /* 0x000fc800078ec0ff */
[----:B------:R-:W-:-:S13]  /*c1c0*/  ISETP.GT.U32.AND P0, PT, R2, 0x1ffffff, PT ;  /* 0x01ffffff0200780c */ /* 0x000fda0003f04070 */
[----:B------:R-:W-:Y:S05]  /*c1d0*/  @P0 BRA `(.L_x_38) ;  /* 0x0000000000100947 */ /* 0x000fea0003800000 */
[----:B------:R-:W-:-:S07]  /*c1e0*/  MOV R8, 0xc200 ;  /* 0x0000c20000087802 */ /* 0x000fce0000000f00 */
[----:B------:R-:W-:Y:S05]  /*c1f0*/  CALL.REL.NOINC `($__internal_0_$__cuda_sm20_rcp_rn_f32_slowpath) ;  /* 0x0000007400587944 */ /* 0x000fea0003c00000 */
[----:B------:R-:W-:Y:S01]  /*c200*/  MOV R2, R6 ;  /* 0x0000000600027202 */ /* 0x000fe20000000f00 */
[----:B------:R-:W-:Y:S06]  /*c210*/  BRA `(.L_x_39) ;  /* 0x0000000000107947 */ /* 0x000fec0003800000 */
.L_x_38:
[----:B------:R-:W1:Y:S02]  /*c220*/  MUFU.RCP R2, R0 ;  /* 0x0000000000027308 */ /* 0x000e640000001000 */
[----:B-1----:R-:W-:-:S04]  /*c230*/  FFMA R3, R0, R2, -1 ;  /* 0xbf80000000037423 */ /* 0x002fc80000000002 */
[----:B------:R-:W-:-:S04]  /*c240*/  FADD.FTZ R3, -R3, -RZ ;  /* 0x800000ff03037221 */ /* 0x000fc80000010100 */
[----:B------:R-:W-:-:S07]  /*c250*/  FFMA R2, R2, R3, R2 ;  /* 0x0000000302027223 */ /* 0x000fce0000000002 */
.L_x_39:
[----:B------:R-:W-:Y:S05]  /*c260*/  BSYNC B1 ;  /* 0x0000000000017941 */ /* 0x000fea0003800000 */
.L_x_37:
[----:B------:R-:W-:Y:S01]  /*c270*/  FSETP.GEU.AND P0, PT, |R0|, 1.175494350822287508e-38, PT ;  /* 0x008000000000780b */ /* 0x000fe20003f0e200 */
[----:B------:R-:W-:-:S12]  /*c280*/  ULDC UR4, c[0x0][0x600] ;  /* 0x0001800000047ab9 */ /* 0x000fd80000000800 */
[----:B------:R-:W-:-:S06]  /*c290*/  @!P0 FMUL R0, R0, 16777216 ;  /* 0x4b80000000008820 */ /* 0x000fcc0000400000 */
[----:B------:R-:W1:Y:S02]  /*c2a0*/  MUFU.LG2 R0, R0 ;  /* 0x0000000000007308 */ /* 0x000e640000000c00 */
[----:B-1----:R-:W-:-:S04]  /*c2b0*/  @!P0 FADD R0, R0, -24 ;  /* 0xc1c0000000008421 */ /* 0x002fc80000000000 */
[----:B------:R-:W-:-:S04]  /*c2c0*/  FMUL R0, R0, 0.69314718246459960938 ;  /* 0x3f31721800007820 */ /* 0x000fc80000400000 */
[----:B------:R-:W-:Y:S01]  /*c2d0*/  FFMA R10, R9, UR4, R0 ;  /* 0x00000004090a7c23 */ /* 0x000fe20008000000 */
[----:B------:R-:W-:-:S07]  /*c2e0*/  MOV R0, R2 ;  /* 0x0000000200007202 */ /* 0x000fce0000000f00 */
.L_x_36:
[----:B------:R-:W-:Y:S05]  /*c2f0*/  BSYNC B0 ;  /* 0x0000000000007941 */ /* 0x000fea0003800000 */
.L_x_35:
[----:B------:R-:W2:Y:S01]  /*c300*/  LDL.LU R157, [R1] ;  /* 0x00000000019d7983 */ /* 0x000ea20000300800 */
[----:B------:R-:W-:-:S03]  /*c310*/  ULDC UR4, c[0x0][0x608] ;  /* 0x0001820000047ab9 */ /* 0x000fc60000000800 */
[----:B------:R-:W3:Y:S04]  /*c320*/  LDL.LU R156, [R1+0x4] ;  /* 0x00000400019c7983 */ /* 0x000ee80000300800 */
[----:B------:R-:W4:Y:S04]  /*c330*/  LDL.LU R154, [R1+0x10] ;  /* 0x00001000019a7983 */ /* 0x000f280000300800 */
[----:B------:R-:W5:Y:S04]  /*c340*/  LDL.LU R152, [R1+0x14] ;  /* 0x0000140001987983 */ /* 0x000f680000300800 */
        /* <DEDUP_REMOVED lines=59> */
[----:B------:R-:W5:Y:S01]  /*c700*/  LDL.LU R2, [R1+0x1f4] ;  /* 0x0001f40001027983 */ /* 0x000f620000300800 */
[----:B------:R-:W-:Y:S01]  /*c710*/  FMUL R0, R0, UR4 ;  /* 0x0000000400007c20 */ /* 0x000fe20008400000 */
[----:B------:R-:W-:Y:S01]  /*c720*/  FSETP.NE.AND P0, PT, R23, -R13, PT ;  /* 0x8000000d1700720b */ /* 0x000fe20003f05000 */
[----:B------:R-:W-:Y:S02]  /*c730*/  BSSY B0, `(.L_x_40) ;  /* 0x00000e0000007945 */ /* 0x000fe40003800000 */
[-C--:B--2---:R-:W-:Y:S01]  /*c740*/  FMUL R157, R157, R0.reuse ;  /* 0x000000009d9d7220 */ /* 0x084fe20000400000 */
[-C--:B---3--:R-:W-:Y:S01]  /*c750*/  FMUL R156, R156, R0.reuse ;  /* 0x000000009c9c7220 */ /* 0x088fe20000400000 */
[-C--:B----4-:R-:W-:Y:S01]  /*c760*/  FMUL R154, R154, R0.reuse ;  /* 0x000000009a9a7220 */ /* 0x090fe20000400000 */
[-C--:B-----5:R-:W-:Y:S01]  /*c770*/  FMUL R152, R152, R0.reuse ;  /* 0x0000000098987220 */ /* 0x0a0fe20000400000 */
        /* <DEDUP_REMOVED lines=51> */
[----:B------:R-:W-:-:S04]  /*cab0*/  FMUL R234, R18, R0 ;  /* 0x0000000012ea7220 */ /* 0x000fc80000400000 */
[----:B------:R-:W-:Y:S01]  /*cac0*/  STL [R1+0x44], R19 ;  /* 0x0000441301007387 */ /* 0x000fe20000100800 */
[-C--:B------:R-:W-:Y:S01]  /*cad0*/  FMUL R17, R17, R0.reuse ;  /* 0x0000000011117220 */ /* 0x080fe20000400000 */
[----:B------:R-:W-:-:S04]  /*cae0*/  FMUL R236, R15, R0 ;  /* 0x000000000fec7220 */ /* 0x000fc80000400000 */
[----:B------:R-:W-:Y:S01]  /*caf0*/  STL [R1+0x54], R17 ;  /* 0x0000541101007387 */ /* 0x000fe20000100800 */
[-C--:B------:R-:W-:Y:S01]  /*cb00*/  FMUL R14, R14, R0.reuse ;  /* 0x000000000e0e7220 */ /* 0x080fe20000400000 */
[----:B------:R-:W-:-:S04]  /*cb10*/  FMUL R9, R9, R0 ;  /* 0x0000000009097220 */ /* 0x000fc80000400000 */
[----:B------:R-:W-:Y:S01]  /*cb20*/  STL [R1+0x64], R14 ;  /* 0x0000640e01007387 */ /* 0x000fe20000100800 */
[----:B------:R-:W-:-:S03]  /*cb30*/  FMUL R8, R8, R0 ;  /* 0x0000000008087220 */ /* 0x000fc60000400000 */
[----:B------:R-:W-:Y:S01]  /*cb40*/  STL [R1+0x50], R9 ;  /* 0x0000500901007387 */ /* 0x000fe20000100800 */
[----:B------:R-:W-:-:S03]  /*cb50*/  FMUL R7, R7, R0 ;  /* 0x0000000007077220 */ /* 0x000fc60000400000 */
[----:B------:R-:W-:Y:S01]  /*cb60*/  STL [R1+0x74], R8 ;  /* 0x0000740801007387 */ /* 0x000fe20000100800 */
[----:B------:R-:W-:-:S03]  /*cb70*/  FMUL R3, R3, R0 ;  /* 0x0000000003037220 */ /* 0x000fc60000400000 */
[----:B------:R1:W-:Y:S01]  /*cb80*/  STL [R1+0x60], R7 ;  /* 0x0000600701007387 */ /* 0x0003e20000100800 */
[----:B------:R-:W-:-:S03]  /*cb90*/  FMUL R2, R2, R0 ;  /* 0x0000000002027220 */ /* 0x000fc60000400000 */
[----:B------:R2:W-:Y:S04]  /*cba0*/  STL [R1+0x84], R3 ;  /* 0x0000840301007387 */ /* 0x0005e80000100800 */
[----:B------:R3:W-:Y:S01]  /*cbb0*/  STL [R1+0x70], R2 ;  /* 0x0000700201007387 */ /* 0x0007e20000100800 */
[-C--:B-1----:R-:W-:Y:S01]  /*cbc0*/  FMUL R7, R24, R0.reuse ;  /* 0x0000000018077220 */ /* 0x082fe20000400000 */
[----:B--2---:R-:W-:-:S04]  /*cbd0*/  FMUL R3, R25, R0 ;  /* 0x0000000019037220 */ /* 0x004fc80000400000 */
[----:B------:R1:W-:Y:S01]  /*cbe0*/  STL [R1+0x94], R7 ;  /* 0x0000940701007387 */ /* 0x0003e20000100800 */
[----:B---3--:R-:W-:-:S03]  /*cbf0*/  FMUL R2, R28, R0 ;  /* 0x000000001c027220 */ /* 0x008fc60000400000 */
        /* <DEDUP_REMOVED lines=119> */
[-C--:B---3--:R-:W-:Y:S01]  /*d370*/  FMUL R2, R148, R0.reuse ;  /* 0x0000000094027220 */ /* 0x088fe20000400000 */
[----:B------:R-:W-:Y:S02]  /*d380*/  FMUL R0, R149, R0 ;  /* 0x0000000095007220 */ /* 0x000fe40000400000 */
[----:B------:R1:W-:Y:S04]  /*d390*/  STL [R1+0x234], R3 ;  /* 0x0002340301007387 */ /* 0x0003e80000100800 */
[----:B------:R1:W-:Y:S04]  /*d3a0*/  STL [R1+0x244], R2 ;  /* 0x0002440201007387 */ /* 0x0003e80000100800 */
[----:B------:R1:W-:Y:S01]  /*d3b0*/  STL [R1+0x23c], R0 ;  /* 0x00023c0001007387 */ /* 0x0003e20000100800 */
[----:B------:R-:W-:Y:S05]  /*d3c0*/  @!P0 BRA `(.L_x_41) ;  /* 0x0000000000588947 */ /* 0x000fea0003800000 */
[----:B-1----:R-:W-:Y:S01]  /*d3d0*/  IADD3 R0, R4, 0x1800000, RZ ;  /* 0x0180000004007810 */ /* 0x002fe20007ffe0ff */
[----:B------:R-:W-:Y:S03]  /*d3e0*/  BSSY B1, `(.L_x_42) ;  /* 0x000000c000017945 */ /* 0x000fe60003800000 */
[----:B------:R-:W-:-:S04]  /*d3f0*/  LOP3.LUT R0, R0, 0x7f800000, RZ, 0xc0, !PT ;  /* 0x7f80000000007812 */ /* 0x000fc800078ec0ff */
[----:B------:R-:W-:-:S13]  /*d400*/  ISETP.GT.U32.AND P0, PT, R0, 0x1ffffff, PT ;  /* 0x01ffffff0000780c */ /* 0x000fda0003f04070 */
[----:B------:R-:W-:Y:S05]  /*d410*/  @P0 BRA `(.L_x_43) ;  /* 0x0000000000100947 */ /* 0x000fea0003800000 */
[----:B------:R-:W-:Y:S01]  /*d420*/  IMAD.MOV.U32 R0, RZ, RZ, R4 ;  /* 0x000000ffff007224 */ /* 0x000fe200078e0004 */
[----:B------:R-:W-:-:S07]  /*d430*/  MOV R8, 0xd450 ;  /* 0x0000d45000087802 */ /* 0x000fce0000000f00 */
[----:B------:R-:W-:Y:S05]  /*d440*/  CALL.REL.NOINC `($__internal_0_$__cuda_sm20_rcp_rn_f32_slowpath) ;  /* 0x0000006000c47944 */ /* 0x000fea0003c00000 */
[----:B------:R-:W-:Y:S05]  /*d450*/  BRA `(.L_x_44) ;  /* 0x0000000000107947 */ /* 0x000fea0003800000 */
.L_x_43:
[----:B------:R-:W1:Y:S02]  /*d460*/  MUFU.RCP R6, R4 ;  /* 0x0000000400067308 */ /* 0x000e640000001000 */
[----:B-1----:R-:W-:-:S04]  /*d470*/  FFMA R0, R4, R6, -1 ;  /* 0xbf80000004007423 */ /* 0x002fc80000000006 */
[----:B------:R-:W-:-:S04]  /*d480*/  FADD.FTZ R0, -R0, -RZ ;  /* 0x800000ff00007221 */ /* 0x000fc80000010100 */
[----:B------:R-:W-:-:S07]  /*d490*/  FFMA R6, R6, R0, R6 ;  /* 0x0000000006067223 */ /* 0x000fce0000000006 */
.L_x_44:
[----:B------:R-:W-:Y:S05]  /*d4a0*/  BSYNC B1 ;  /* 0x0000000000017941 */ /* 0x000fea0003800000 */
.L_x_42:
[----:B------:R-:W-:Y:S01]  /*d4b0*/  FSETP.GEU.AND P0, PT, |R4|, 1.175494350822287508e-38, PT ;  /* 0x008000000400780b */ /* 0x000fe20003f0e200 */
[----:B------:R-:W-:Y:S01]  /*d4c0*/  ULDC UR4, c[0x0][0x600] ;  /* 0x0001800000047ab9 */ /* 0x000fe20000000800 */
[----:B------:R-:W-:-:S11]  /*d4d0*/  MOV R11, R6 ;  /* 0x00000006000b7202 */ /* 0x000fd60000000f00 */
[----:B------:R-:W-:-:S06]  /*d4e0*/  @!P0 FMUL R4, R4, 16777216 ;  /* 0x4b80000004048820 */ /* 0x000fcc0000400000 */
[----:B------:R-:W1:Y:S02]  /*d4f0*/  MUFU.LG2 R4, R4 ;  /* 0x0000000400047308 */ /* 0x000e640000000c00 */
[----:B-1----:R-:W-:-:S04]  /*d500*/  @!P0 FADD R4, R4, -24 ;  /* 0xc1c0000004048421 */ /* 0x002fc80000000000 */
[----:B------:R-:W-:-:S04]  /*d510*/  FMUL R4, R4, 0.69314718246459960938 ;  /* 0x3f31721804047820 */ /* 0x000fc80000400000 */
[----:B------:R-:W-:-:S07]  /*d520*/  FFMA R12, R5, UR4, R4 ;  /* 0x00000004050c7c23 */ /* 0x000fce0008000004 */
.L_x_41:
[----:B------:R-:W-:Y:S05]  /*d530*/  BSYNC B0 ;  /* 0x0000000000007941 */ /* 0x000fea0003800000 */
.L_x_40:
[----:B-1----:R-:W2:Y:S01]  /*d540*/  LDL R0, [R1+0x200] ;  /* 0x0002000001007983 */ /* 0x002ea20000100800 */
[----:B------:R-:W-:Y:S01]  /*d550*/  R2UR UR6, R16 ;  /* 0x00000000100672ca */ /* 0x000fe200000e0000 */
[----:B------:R-:W-:Y:S02]  /*d560*/  ULDC UR4, c[0x0][0x608] ;  /* 0x0001820000047ab9 */ /* 0x000fe40000000800 */
        /* <DEDUP_REMOVED lines=63> */
[----:B--2---:R-:W-:-:S03]  /*d960*/  R2UR UR5, R0 ;  /* 0x00000000000572ca */ /* 0x004fc600000e0000 */
[----:B------:R-:W2:Y:S01]  /*d970*/  LDL.LU R0, [R1+0x1fc] ;  /* 0x0001fc0001007983 */ /* 0x000ea20000300800 */
[----:B------:R-:W-:-:S09]  /*d980*/  FMUL R11, R11, UR4 ;  /* 0x000000040b0b7c20 */ /* 0x000fd20008400000 */
[----:B------:R-:W-:-:S06]  /*d990*/  UIADD3 UR4, UR5, -0x1, URZ ;  /* 0xffffffff05047890 */ /* 0x000fcc000fffe03f */
[----:B------:R-:W-:Y:S01]  /*d9a0*/  ISETP.NE.AND P0, PT, RZ, UR4, PT ;  /* 0x00000004ff007c0c */ /* 0x000fe2000bf05270 */
[----:B------:R-:W-:Y:S01]  /*d9b0*/  ULEA UR4, UR5, UR6, 0x3 ;  /* 0x0000000605047291 */ /* 0x000fe2000f8e183f */
[-C--:B------:R-:W-:Y:S02]  /*d9c0*/  FMUL R231, R103, R11.reuse ;  /* 0x0000000b67e77220 */ /* 0x080fe40000400000 */
[----:B------:R-:W1:Y:S01]  /*d9d0*/  S2R R103, SR_TID.X ;  /* 0x0000000000677919 */ /* 0x000e620000002100 */
        /* <DEDUP_REMOVED lines=125> */
[----:B--2---:R-:W-:Y:S01]  /*e1b0*/  FMUL R137, R0, R11 ;  /* 0x0000000b00897220 */ /* 0x004fe20000400000 */
[----:B------:R-:W-:-:S04]  /*e1c0*/  SEL R0, RZ, 0x1, P0 ;  /* 0x00000001ff007807 */ /* 0x000fc80000000000 */
[----:B------:R-:W-:-:S04]  /*e1d0*/  SHF.L.U32 R0, R0, 0x1f, RZ ;  /* 0x0000001f00007819 */ /* 0x000fc800000006ff */
[----:B------:R-:W2:Y:S01]  /*e1e0*/  SYNCS.PHASECHK.TRANS64.TRYWAIT P0, [UR4+0x38098], R0 ;  /* 0x03809800ff0075a7 */ /* 0x000ea20008000144 */
[----:B------:R-:W-:Y:S01]  /*e1f0*/  FMUL R136, R3, R11 ;  /* 0x0000000b03887220 */ /* 0x000fe20000400000 */
[----:B-12---:R-:W-:Y:S06]  /*e200*/  @!P0 BRA `(.L_x_45) ;  /* 0x0000005000c48947 */ /* 0x006fec0003800000 */
.L_x_107:
[----:B------:R-:W-:Y:S01]  /*e210*/  R2UR UR4, R190 ;  /* 0x00000000be0472ca */ /* 0x000fe200000e0000 */
[----:B------:R-:W-:Y:S01]  /*e220*/  ULDC.64 UR8, c[0x0][0x208] ;  /* 0x0000820000087ab9 */ /* 0x000fe20000000a00 */
[C---:B------:R-:W-:Y:S01]  /*e230*/  LOP3.LUT P0, RZ, R103.reuse, 0x3, RZ, 0xc0, !PT ;  /* 0x0000000367ff7812 */ /* 0x040fe2000780c0ff */
[----:B------:R-:W-:Y:S01]  /*e240*/  BSSY B0, `(.L_x_46) ;  /* 0x000001a000007945 */ /* 0x000fe20003800000 */
[----:B------:R-:W-:Y:S02]  /*e250*/  LOP3.LUT R102, R103, 0x7f, RZ, 0xc0, !PT ;  /* 0x0000007f67667812 */ /* 0x000fe400078ec0ff */
[----:B------:R-:W-:Y:S02]  /*e260*/  SHF.R.U32.HI R103, RZ, 0x2, R103 ;  /* 0x00000002ff677819 */ /* 0x000fe40000011667 */
[----:B------:R-:W-:-:S05]  /*e270*/  SHF.R.U32.HI R99, RZ, 0x5, R102 ;  /* 0x00000005ff637819 */ /* 0x000fca0000011666 */
[----:B------:R-:W-:Y:S02]  /*e280*/  USHF.L.U32 UR42, UR4, 0x6, URZ ;  /* 0x00000006042a7899 */ /* 0x000fe4000800063f */
[----:B------:R-:W-:Y:S10]  /*e290*/  @P0 BRA `(.L_x_47) ;  /* 0x0000000000500947 */ /* 0x000ff40003800000 */
[----:B------:R-:W2:Y:S01]  /*e2a0*/  S2UR UR4, SR_CTAID.Y ;  /* 0x00000000000479c3 */ /* 0x000ea20000002600 */
[----:B-1----:R-:W-:Y:S01]  /*e2b0*/  LOP3.LUT R3, R103, 0x7, RZ, 0xc0, !PT ;  /* 0x0000000767037812 */ /* 0x002fe200078ec0ff */
[----:B------:R-:W-:Y:S01]  /*e2c0*/  ULDC.64 UR6, c[0x0][0x688] ;  /* 0x0001a20000067ab9 */ /* 0x000fe20000000a00 */
[----:B------:R-:W-:Y:S01]  /*e2d0*/  SHF.L.U32 R0, R99, 0x4, RZ ;  /* 0x0000000463007819 */ /* 0x000fe200000006ff */
[----:B------:R-:W-:-:S03]  /*e2e0*/  ULDC UR10, c[0x0][0x288] ;  /* 0x0000a200000a7ab9 */ /* 0x000fc60000000800 */
[----:B------:R-:W-:Y:S01]  /*e2f0*/  LOP3.LUT R0, R0, 0xfffffff0, R3, 0xe2, !PT ;  /* 0xfffffff000007812 */ /* 0x000fe200078ee203 */
[----:B------:R-:W1:Y:S03]  /*e300*/  S2UR UR5, SR_CTAID.Z ;  /* 0x00000000000579c3 */ /* 0x000e660000002700 */
[----:B------:R-:W-:-:S04]  /*e310*/  IADD3 R3, R0, UR42, RZ ;  /* 0x0000002a00037c10 */ /* 0x000fc8000fffe0ff */
[C---:B------:R-:W-:Y:S02]  /*e320*/  ISETP.GE.U32.AND P0, PT, R3.reuse, UR10, PT ;  /* 0x0000000a03007c0c */ /* 0x040fe4000bf06070 */
[----:B------:R-:W-:-:S04]  /*e330*/  IADD3 R3, R3, 0x8, RZ ;  /* 0x0000000803037810 */ /* 0x000fc80007ffe0ff */
[----:B------:R-:W-:Y:S01]  /*e340*/  ISETP.GE.U32.AND P1, PT, R3, UR10, PT ;  /* 0x0000000a03007c0c */ /* 0x000fe2000bf26070 */
[----:B--2---:R-:W-:-:S04]  /*e350*/  UIMAD UR4, UR4, UR6, UR42 ;  /* 0x00000006040472a4 */ /* 0x004fc8000f8e022a */
[----:B-1----:R-:W-:-:S06]  /*e360*/  UIMAD UR4, UR5, UR7, UR4 ;  /* 0x00000007050472a4 */ /* 0x002fcc000f8e0204 */
[----:B------:R-:W-:Y:S01]  /*e370*/  IADD3 R0, P2, R0, UR4, RZ ;  /* 0x0000000400007c10 */ /* 0x000fe2000ff5e0ff */
[----:B------:R-:W-:-:S03]  /*e380*/  ULDC.64 UR4, c[0x0][0x680] ;  /* 0x0001a00000047ab9 */ /* 0x000fc60000000a00 */
[----:B------:R-:W-:Y:S02]  /*e390*/  IADD3.X R3, RZ, RZ, RZ, P2, !PT ;  /* 0x000000ffff037210 */ /* 0x000fe400017fe4ff */
[----:B------:R-:W-:-:S04]  /*e3a0*/  LEA R4, P2, R0, UR4, 0x2 ;  /* 0x0000000400047c11 */ /* 0x000fc8000f8410ff */
[----:B------:R-:W-:-:S05]  /*e3b0*/  LEA.HI.X R5, R0, UR5, R3, 0x2, P2 ;  /* 0x0000000500057c11 */ /* 0x000fca00090f1403 */
[----:B------:R2:W-:Y:S04]  /*e3c0*/  @!P0 STG.E desc[UR8][R4.64], R10 ;  /* 0x0000000a04008986 */ /* 0x0005e8000c101908 */
[----:B------:R2:W-:Y:S02]  /*e3d0*/  @!P1 STG.E desc[UR8][R4.64+0x20], R12 ;  /* 0x0000200c04009986 */ /* 0x0005e4000c101908 */
.L_x_47:
[----:B------:R-:W-:Y:S05]  /*e3e0*/  BSYNC B0 ;  /* 0x0000000000007941 */ /* 0x000fea0003800000 */
.L_x_46:
[----:B------:R-:W-:Y:S02]  /*e3f0*/  ULDC.64 UR4, c[0x0][0x730] ;  /* 0x0001cc0000047ab9 */ /* 0x000fe40000000a00 */
[----:B------:R-:W-:-:S04]  /*e400*/  ISETP.NE.U32.AND P0, PT, RZ, UR4, PT ;  /* 0x00000004ff007c0c */ /* 0x000fc8000bf05070 */
[----:B------:R-:W-:-:S13]  /*e410*/  ISETP.NE.AND.EX P0, PT, RZ, UR5, PT, P0 ;  /* 0x00000005ff007c0c */ /* 0x000fda000bf05300 */
[----:B------:R-:W-:Y:S05]  /*e420*/  @P0 BRA `(.L_x_48) ;  /* 0x0000000000200947 */ /* 0x000fea0003800000 */
[----:B------:R-:W-:Y:S02]  /*e430*/  ULDC.64 UR4, c[0x0][0x728] ;  /* 0x0001ca0000047ab9 */ /* 0x000fe40000000a00 */
[----:B------:R-:W-:-:S04]  /*e440*/  ISETP.NE.U32.AND P0, PT, RZ, UR4, PT ;  /* 0x00000004ff007c0c */ /* 0x000fc8000bf05070 */
[----:B------:R-:W-:-:S13]  /*e450*/  ISETP.NE.AND.EX P0, PT, RZ, UR5, PT, P0 ;  /* 0x00000005ff007c0c */ /* 0x000fda000bf05300 */
[----:B------:R-:W-:Y:S05]  /*e460*/  @!P0 BRA `(.L_x_49) ;  /* 0x00000000000c8947 */ /* 0x000fea0003800000 */
[----:B--2---:R-:W2:Y:S02]  /*e470*/  LDC.64 R4, c[0x0][0x728] ;  /* 0x0001ca00ff047b82 */ /* 0x004ea40000000a00 */
[----:B--2---:R4:W5:Y:S01]  /*e480*/  LDG.E R98, desc[UR8][R4.64] ;  /* 0x0000000804627981 */ /* 0x004962000c1e1900 */
[----:B------:R-:W-:Y:S05]  /*e490*/  BRA `(.L_x_48) ;  /* 0x0000000000047947 */ /* 0x000fea0003800000 */
.L_x_49:
[----:B------:R-:W3:Y:S02]  /*e4a0*/  LDC R98, c[0x0][0x720] ;  /* 0x0001c800ff627b82 */ /* 0x000ee40000000800 */
.L_x_48:
[----:B-1----:R-:W-:-:S04]  /*e4b0*/  MOV R0, RZ ;  /* 0x000000ff00007202 */ /* 0x002fc80000000f00 */
[----:B------:R-:W-:-:S13]  /*e4c0*/  LOP3.LUT P0, RZ, R0, 0x1bf, RZ, 0xc0, !PT ;  /* 0x000001bf00ff7812 */ /* 0x000fda000780c0ff */
[----:B------:R-:W-:Y:S05]  /*e4d0*/  @!P0 BRA `(.L_x_50) ;  /* 0x0000000000408947 */ /* 0x000fea0003800000 */
[----:B------:R-:W-:Y:S01]  /*e4e0*/  MOV R14, 0x0 ;  /* 0x00000000000e7802 */ /* 0x000fe20000000f00 */
[----:B------:R-:W-:Y:S01]  /*e4f0*/  ULDC.64 UR4, c[0x4][0x70] ;  /* 0x01001c0000047ab9 */ /* 0x000fe20000000a00 */
[----:B------:R-:W-:Y:S01]  /*e500*/  ULDC.64 UR6, c[0x4][0x78] ;  /* 0x01001e0000067ab9 */ /* 0x000fe20000000a00 */
[----:B------:R-:W-:Y:S01]  /*e510*/  ULDC.64 UR8, c[0x4][0x8] ;  /* 0x0100020000087ab9 */ /* 0x000fe20000000a00 */
[----:B--2-4-:R-:W-:Y:S01]  /*e520*/  MOV R4, UR4 ;  /* 0x0000000400047c02 */ /* 0x014fe20008000f00 */
[----:B------:R-:W-:Y:S01]  /*e530*/  IMAD.U32 R5, RZ, RZ, UR5 ;  /* 0x00000005ff057e24 */ /* 0x000fe2000f8e00ff */
[----:B------:R-:W1:Y:S01]  /*e540*/  LDC.64 R14, c[0x4][R14] ;  /* 0x010000000e0e7b82 */ /* 0x000e620000000a00 */
[----:B------:R-:W-:Y:S01]  /*e550*/  MOV R6, UR6 ;  /* 0x0000000600067c02 */ /* 0x000fe20008000f00 */
[----:B------:R-:W-:Y:S01]  /*e560*/  IMAD.MOV.U32 R13, RZ, RZ, RZ ;  /* 0x000000ffff0d7224 */ /* 0x000fe200078e00ff */
[----:B------:R-:W-:Y:S02]  /*e570*/  MOV R7, UR7 ;  /* 0x0000000700077c02 */ /* 0x000fe40008000f00 */
[----:B------:R-:W-:-:S02]  /*e580*/  MOV R10, UR8 ;  /* 0x00000008000a7c02 */ /* 0x000fc40008000f00 */
[----:B------:R-:W-:Y:S02]  /*e590*/  MOV R11, UR9 ;  /* 0x00000009000b7c02 */ /* 0x000fe40008000f00 */
[----:B------:R-:W-:Y:S02]  /*e5a0*/  MOV R8, 0x70 ;  /* 0x0000007000087802 */ /* 0x000fe40000000f00 */
[----:B------:R-:W-:-:S07]  /*e5b0*/  MOV R12, 0x1 ;  /* 0x00000001000c7802 */ /* 0x000fce0000000f00 */
[----:B------:R-:W-:-:S07]  /*e5c0*/  LEPC R20, `(.L_x_50) ;  /* 0x000000001014794e */ /* 0x000fce0000000000 */
[----:B-1-3-5:R-:W-:Y:S05]  /*e5d0*/  CALL.ABS.NOINC R14 ;  /* 0x000000000e007343 */ /* 0x02afea0003c00000 */
.L_x_50:
[----:B------:R-:W2:Y:S01]  /*e5e0*/  LDL R20, [R1+0x200] ;  /* 0x0002000001147983 */ /* 0x000ea20000100800 */
[----:B------:R-:W-:-:S13]  /*e5f0*/  R2UR UR5, R16 ;  /* 0x00000000100572ca */ /* 0x000fda00000e0000 */
[----:B------:R-:W-:Y:S02]  /*e600*/  MOV R94, UR5 ;  /* 0x00000005005e7c02 */ /* 0x000fe40008000f00 */
[----:B--2---:R-:W-:-:S13]  /*e610*/  R2UR UR4, R20 ;  /* 0x00000000140472ca */ /* 0x004fda00000e0000 */
[----:B------:R-:W-:-:S06]  /*e620*/  UIADD3 UR4, UR4, -0x1, URZ ;  /* 0xffffffff04047890 */ /* 0x000fcc000fffe03f */
[----:B------:R-:W-:-:S05]  /*e630*/  MOV R0, UR4 ;  /* 0x0000000400007c02 */ /* 0x000fca0008000f00 */
[----:B------:R-:W-:-:S05]  /*e640*/  IMAD R94, R0, 0x2200, R94 ;  /* 0x00002200005e7824 */ /* 0x000fca00078e025e */
[----:B------:R-:W-:-:S13]  /*e650*/  LOP3.LUT P0, RZ, R94, 0x1b0, RZ, 0xc0, !PT ;  /* 0x000001b05eff7812 */ /* 0x000fda000780c0ff */
[----:B------:R-:W-:Y:S05]  /*e660*/  @!P0 BRA `(.L_x_51) ;  /* 0x0000000000408947 */ /* 0x000fea0003800000 */
[----:B------:R-:W-:Y:S01]  /*e670*/  MOV R14, 0x0 ;  /* 0x00000000000e7802 */ /* 0x000fe20000000f00 */
[----:B------:R-:W-:Y:S01]  /*e680*/  ULDC.64 UR6, c[0x4][0x70] ;  /* 0x01001c0000067ab9 */ /* 0x000fe20000000a00 */
[----:B------:R-:W-:Y:S01]  /*e690*/  ULDC.64 UR8, c[0x4][0x78] ;  /* 0x01001e0000087ab9 */ /* 0x000fe20000000a00 */
[----:B------:R-:W-:Y:S01]  /*e6a0*/  ULDC.64 UR4, c[0x4][0x10] ;  /* 0x0100040000047ab9 */ /* 0x000fe20000000a00 */
[----:B----4-:R-:W-:Y:S01]  /*e6b0*/  MOV R4, UR6 ;  /* 0x0000000600047c02 */ /* 0x010fe20008000f00 */
[----:B------:R-:W-:Y:S01]  /*e6c0*/  IMAD.U32 R10, RZ, RZ, UR4 ;  /* 0x00000004ff0a7e24 */ /* 0x000fe2000f8e00ff */
[----:B------:R-:W1:Y:S01]  /*e6d0*/  LDC.64 R14, c[0x4][R14] ;  /* 0x010000000e0e7b82 */ /* 0x000e620000000a00 */
[----:B------:R-:W-:Y:S02]  /*e6e0*/  MOV R5, UR7 ;  /* 0x0000000700057c02 */ /* 0x000fe40008000f00 */
[----:B------:R-:W-:Y:S02]  /*e6f0*/  MOV R6, UR8 ;  /* 0x0000000800067c02 */ /* 0x000fe40008000f00 */
[----:B------:R-:W-:-:S02]  /*e700*/  MOV R7, UR9 ;  /* 0x0000000900077c02 */ /* 0x000fc40008000f00 */
[----:B------:R-:W-:Y:S02]  /*e710*/  MOV R11, UR5 ;  /* 0x00000005000b7c02 */ /* 0x000fe40008000f00 */
[----:B------:R-:W-:Y:S02]  /*e720*/  MOV R8, 0x70 ;  /* 0x0000007000087802 */ /* 0x000fe40000000f00 */
[----:B------:R-:W-:Y:S02]  /*e730*/  MOV R12, 0x1 ;  /* 0x00000001000c7802 */ /* 0x000fe40000000f00 */
[----:B------:R-:W-:-:S07]  /*e740*/  MOV R13, RZ ;  /* 0x000000ff000d7202 */ /* 0x000fce0000000f00 */
[----:B------:R-:W-:-:S07]  /*e750*/  LEPC R20, `(.L_x_51) ;  /* 0x000000001014794e */ /* 0x000fce0000000000 */
[----:B-1-3-5:R-:W-:Y:S05]  /*e760*/  CALL.ABS.NOINC R14 ;  /* 0x000000000e007343 */ /* 0x02afea0003c00000 */
.L_x_51:
[----:B------:R-:W-:Y:S01]  /*e770*/  ULDC.64 UR4, c[0x0][0x730] ;  /* 0x0001cc0000047ab9 */ /* 0x000fe20000000a00 */
[----:B----4-:R-:W1:Y:S01]  /*e780*/  S2R R4, SR_TID.X ;  /* 0x0000000000047919 */ /* 0x010e620000002100 */
[----:B------:R-:W-:Y:S01]  /*e790*/  ISETP.NE.U32.AND P0, PT, RZ, UR4, PT ;  /* 0x00000004ff007c0c */ /* 0x000fe2000bf05070 */
[----:B------:R-:W-:Y:S01]  /*e7a0*/  BSSY B0, `(.L_x_52) ;  /* 0x0000025000007945 */ /* 0x000fe20003800000 */
[----:B------:R-:W-:Y:S02]  /*e7b0*/  SHF.L.U32 R103, R103, 0x6, RZ ;  /* 0x0000000667677819 */ /* 0x000fe400000006ff */
[----:B------:R-:W-:Y:S02]  /*e7c0*/  ISETP.NE.AND.EX P0, PT, RZ, UR5, PT, P0 ;  /* 0x00000005ff007c0c */ /* 0x000fe4000bf05300 */
[----:B------:R-:W-:-:S11]  /*e7d0*/  IADD3 R102, R102, 0x1f, RZ ;  /* 0x0000001f66667810 */ /* 0x000fd60007ffe0ff */
[----:B---3-5:R-:W2:Y:S01]  /*e7e0*/  @P0 LDC R98, c[0x0][0x720] ;  /* 0x0001c800ff620b82 */ /* 0x028ea20000000800 */
[----:B------:R-:W-:Y:S01]  /*e7f0*/  ISETP.GT.U32.AND P0, PT, R102, 0x3e, PT ;  /* 0x0000003e6600780c */ /* 0x000fe20003f04070 */
[-C--:B--2---:R-:W-:Y:S01]  /*e800*/  FMUL R157, R157, R98.reuse ;  /* 0x000000629d9d7220 */ /* 0x084fe20000400000 */
[-C--:B------:R-:W-:Y:S01]  /*e810*/  FMUL R156, R156, R98.reuse ;  /* 0x000000629c9c7220 */ /* 0x080fe20000400000 */
[-C--:B------:R-:W-:Y:S01]  /*e820*/  FMUL R2, R2, R98.reuse ;  /* 0x0000006202027220 */ /* 0x080fe20000400000 */
[-C--:B------:R-:W-:Y:S01]  /*e830*/  FMUL R17, R17, R98.reuse ;  /* 0x0000006211117220 */ /* 0x080fe20000400000 */
[-C--:B------:R-:W-:Y:S01]  /*e840*/  FMUL R154, R154, R98.reuse ;  /* 0x000000629a9a7220 */ /* 0x080fe20000400000 */
[-C--:B------:R-:W-:Y:S01]  /*e850*/  FMUL R152, R152, R98.reuse ;  /* 0x0000006298987220 */ /* 0x080fe20000400000 */
[----:B------:R-:W-:Y:S01]  /*e860*/  F2FP.SATFINITE.E4M3.F32.PACK_AB_MERGE_C R0, R156, R157, RZ ;  /* 0x0000009d9c00723e */ /* 0x000fe200048070ff */
[----:B------:R-:W-:Y:S01]  /*e870*/  FMUL R18, R18, R98 ;  /* 0x0000006212127220 */ /* 0x000fe20000400000 */
[----:B------:R-:W-:Y:S01]  /*e880*/  F2FP.SATFINITE.E4M3.F32.PACK_AB_MERGE_C R2, R17, R2, RZ ;  /* 0x000000021102723e */ /* 0x000fe200048070ff */
[-C--:B------:R-:W-:Y:S01]  /*e890*/  FMUL R19, R19, R98.reuse ;  /* 0x0000006213137220 */ /* 0x080fe20000400000 */
[-C--:B------:R-:W-:Y:S01]  /*e8a0*/  FMUL R155, R155, R98.reuse ;  /* 0x000000629b9b7220 */ /* 0x080fe20000400000 */
[----:B------:R2:W-:Y:S01]  /*e8b0*/  STL [R1+0x40], R0 ;  /* 0x0000400001007387 */ /* 0x0005e20000100800 */
[----:B------:R-:W-:-:S03]  /*e8c0*/  FMUL R153, R153, R98 ;  /* 0x0000006299997220 */ /* 0x000fc60000400000 */
[----:B------:R1:W-:Y:S02]  /*e8d0*/  STL [R1+0x3c], R2 ;  /* 0x00003c0201007387 */ /* 0x0003e40000100800 */
[----:B------:R-:W-:Y:S02]  /*e8e0*/  F2FP.SATFINITE.E4M3.F32.PACK_AB_MERGE_C R3, R153, R155, RZ ;  /* 0x0000009b9903723e */ /* 0x000fe400048070ff */
[----:B--2---:R-:W-:Y:S02]  /*e8f0*/  F2FP.SATFINITE.E4M3.F32.PACK_AB_MERGE_C R0, R152, R154, RZ ;  /* 0x0000009a9800723e */ /* 0x004fe400048070ff */
[----:B-1----:R-:W-:-:S03]  /*e900*/  SHF.L.U32 R2, R4, 0x1, RZ ;  /* 0x0000000104027819 */ /* 0x002fc600000006ff */
[----:B------:R1:W-:Y:S02]  /*e910*/  STL [R1+0x38], R0 ;  /* 0x0000380001007387 */ /* 0x0003e40000100800 */
[----:B-1----:R-:W-:-:S05]  /*e920*/  F2FP.SATFINITE.E4M3.F32.PACK_AB_MERGE_C R0, R19, R18, RZ ;  /* 0x000000121300723e */ /* 0x002fca00048070ff */
[----:B------:R1:W-:Y:S04]  /*e930*/  STL [R1+0x30], R0 ;  /* 0x0000300001007387 */ /* 0x0003e80000100800 */
[----:B------:R2:W-:Y:S01]  /*e940*/  STL [R1+0x2c], R3 ;  /* 0x00002c0301007387 */ /* 0x0005e20000100800 */
[----:B-1----:R-:W-:Y:S02]  /*e950*/  LOP3.LUT R0, R2, 0x6, RZ, 0xc0, !PT ;  /* 0x0000000602007812 */ /* 0x002fe400078ec0ff */
[----:B--2---:R-:W-:-:S03]  /*e960*/  SHF.L.U32 R3, R4, 0x4, RZ ;  /* 0x0000000404037819 */ /* 0x004fc600000006ff */
[----:B------:R-:W-:Y:S01]  /*e970*/  IMAD R0, R99, 0x400, R0 ;  /* 0x0000040063007824 */ /* 0x000fe200078e0200 */
[----:B------:R-:W-:-:S04]  /*e980*/  LOP3.LUT R3, R3, 0x180, RZ, 0xc0, !PT ;  /* 0x0000018003037812 */ /* 0x000fc800078ec0ff */
[----:B------:R-:W-:Y:S02]  /*e990*/  LOP3.LUT R2, R3, 0x30, R2, 0xf8, !PT ;  /* 0x0000003003027812 */ /* 0x000fe400078ef802 */
[----:B------:R-:W-:-:S04]  /*e9a0*/  LOP3.LUT R3, R103, 0x40, RZ, 0xc0, !PT ;  /* 0x0000004067037812 */ /* 0x000fc800078ec0ff */
[----:B------:R-:W-:-:S05]  /*e9b0*/  IADD3 R0, R2, R0, R3 ;  /* 0x0000000002007210 */ /* 0x000fca0007ffe003 */
[----:B------:R1:W-:Y:S01]  /*e9c0*/  STL [R1+0x34], R0 ;  /* 0x0000340001007387 */ /* 0x0003e20000100800 */
[----:B------:R-:W-:Y:S05]  /*e9d0*/  @P0 BRA `(.L_x_53) ;  /* 0x0000000000040947 */ /* 0x000fea0003800000 */
[----:B------:R-:W-:-:S04]  /*e9e0*/  DEPBAR.LE SB0, 0x1 ;  /* 0x000080400000791a */ /* 0x000fc80000000000 */
.L_x_53:
[----:B------:R-:W-:Y:S05]  /*e9f0*/  BSYNC B0 ;  /* 0x0000000000007941 */ /* 0x000fea0003800000 */
.L_x_52:
[-C--:B------:R-:W-:Y:S01]  /*ea00*/  FMUL R3, R22, R98.reuse ;  /* 0x0000006216037220 */ /* 0x080fe20000400000 */
[-C--:B------:R-:W-:Y:S01]  /*ea10*/  FMUL R2, R23, R98.reuse ;  /* 0x0000006217027220 */ /* 0x080fe20000400000 */
[----:B------:R-:W-:Y:S01]  /*ea20*/  STL [R1+0x24c], R94 ;  /* 0x00024c5e01007387 */ /* 0x000fe20000100800 */
[-C--:B-1----:R-:W-:Y:S01]  /*ea30*/  FMUL R0, R159, R98.reuse ;  /* 0x000000629f007220 */ /* 0x082fe20000400000 */
[----:B------:R-:W-:Y:S02]  /*ea40*/  R2P PR, R4, 0x18 ;  /* 0x0000001804007804 */ /* 0x000fe40000000000 */
[----:B------:R-:W-:Y:S04]  /*ea50*/  STL [R1+0x248], R16 ;  /* 0x0002481001007387 */ /* 0x000fe80000100800 */
[----:B------:R1:W-:Y:S04]  /*ea60*/  STL [R1+0x28], R3 ;  /* 0x0000280301007387 */ /* 0x0003e80000100800 */
        /* <DEDUP_REMOVED lines=10> */
[----:B------:R-:W-:Y:S01]  /*eb10*/  STL [R1+0x10], R3 ;  /* 0x0000100301007387 */ /* 0x000fe20000100800 */
[----:B---3--:R-:W-:-:S03]  /*eb20*/  FMUL R0, R28, R98 ;  /* 0x000000621c007220 */ /* 0x008fc60000400000 */
[----:B------:R-:W2:Y:S04]  /*eb30*/  LDL.LU R135, [R1+0x44] ;  /* 0x0000440001877983 */ /* 0x000ea80000300800 */
[----:B------:R-:W-:Y:S04]  /*eb40*/  STL [R1+0xc], R2 ;  /* 0x00000c0201007387 */ /* 0x000fe80000100800 */
[----:B------:R-:W3:Y:S04]  /*eb50*/  LDL.LU R139, [R1+0x54] ;  /* 0x00005400018b7983 */ /* 0x000ee80000300800 */
[----:B------:R1:W-:Y:S01]  /*eb60*/  STL [R1+0x8], R0 ;  /* 0x0000080001007387 */ /* 0x0003e20000100800 */
[----:B------:R-:W-:-:S03]  /*eb70*/  FMUL R16, R29, R98 ;  /* 0x000000621d107220 */ /* 0x000fc60000400000 */
[----:B------:R-:W4:Y:S01]  /*eb80*/  LDL.LU R140, [R1+0x50] ;  /* 0x00005000018c7983 */ /* 0x000f220000300800 */
[----:B------:R-:W-:-:S03]  /*eb90*/  FMUL R94, R162, R98 ;  /* 0x00000062a25e7220 */ /* 0x000fc60000400000 */
[----:B------:R-:W4:Y:S01]  /*eba0*/  LDL.LU R141, [R1+0x64] ;  /* 0x00006400018d7983 */ /* 0x000f220000300800 */
[----:B------:R-:W-:-:S03]  /*ebb0*/  FMUL R32, R32, R98 ;  /* 0x0000006220207220 */ /* 0x000fc60000400000 */
[----:B------:R-:W4:Y:S01]  /*ebc0*/  LDL.LU R142, [R1+0x60] ;  /* 0x00006000018e7983 */ /* 0x000f220000300800 */
[----:B------:R-:W-:-:S03]  /*ebd0*/  FMUL R33, R33, R98 ;  /* 0x0000006221217220 */ /* 0x000fc60000400000 */
[----:B------:R-:W4:Y:S01]  /*ebe0*/  LDL.LU R143, [R1+0x74] ;  /* 0x00007400018f7983 */ /* 0x000f220000300800 */
[----:B-1----:R-:W-:-:S03]  /*ebf0*/  FMUL R0, R164, R98 ;  /* 0x00000062a4007220 */ /* 0x002fc60000400000 */
[----:B------:R-:W4:Y:S01]  /*ec00*/  LDL.LU R144, [R1+0x70] ;  /* 0x0000700001907983 */ /* 0x000f220000300800 */
[----:B------:R-:W-:-:S03]  /*ec10*/  FMUL R2, R163, R98 ;  /* 0x00000062a3027220 */ /* 0x000fc60000400000 */
[----:B------:R-:W4:Y:S01]  /*ec20*/  LDL.LU R145, [R1+0x84] ;  /* 0x0000840001917983 */ /* 0x000f220000300800 */
[----:B------:R-:W-:-:S03]  /*ec30*/  FMUL R36, R36, R98 ;  /* 0x0000006224247220 */ /* 0x000fc60000400000 */
[----:B------:R-:W4:Y:S01]  /*ec40*/  LDL.LU R146, [R1+0x80] ;  /* 0x0000800001927983 */ /* 0x000f220000300800 */
[----:B------:R-:W-:-:S03]  /*ec50*/  FMUL R37, R37, R98 ;  /* 0x0000006225257220 */ /* 0x000fc60000400000 */
[----:B------:R-:W4:Y:S01]  /*ec60*/  LDL.LU R147, [R1+0x94] ;  /* 0x0000940001937983 */ /* 0x000f220000300800 */
[-C--:B------:R-:W-:Y:S01]  /*ec70*/  FMUL R3, R166, R98.reuse ;  /* 0x00000062a6037220 */ /* 0x080fe20000400000 */
[-C--:B------:R-:W-:Y:S01]  /*ec80*/  FMUL R4, R165, R98.reuse ;  /* 0x00000062a5047220 */ /* 0x080fe20000400000 */
[-C--:B------:R-:W-:Y:S01]  /*ec90*/  FMUL R131, R120, R98.reuse ;  /* 0x0000006278837220 */ /* 0x080fe20000400000 */
[----:B------:R-:W-:Y:S01]  /*eca0*/  STL [R1+0x254], R16 ;  /* 0x0002541001007387 */ /* 0x000fe20000100800 */
        /* <DEDUP_REMOVED lines=15> */
[----:B------:R1:W-:Y:S01]  /*eda0*/  STL [R1+0x260], R0 ;  /* 0x0002600001007387 */ /* 0x0003e20000100800 */
        /* <DEDUP_REMOVED lines=23> */
[----:B-1----:R-:W4:Y:S01]  /*ef20*/  LDL.LU R0, [R1+0x90] ;  /* 0x0000900001007983 */ /* 0x002f220000300800 */
[-C--:B------:R-:W-:Y:S01]  /*ef30*/  FMUL R119, R108, R98.reuse ;  /* 0x000000626c777220 */ /* 0x080fe20000400000 */
[-C--:B------:R-:W-:Y:S01]  /*ef40*/  FMUL R122, R222, R98.reuse ;  /* 0x00000062de7a7220 */ /* 0x080fe20000400000 */
[-C--:B------:R-:W-:Y:S01]  /*ef50*/  FMUL R25, R192, R98.reuse ;  /* 0x00000062c0197220 */ /* 0x080fe20000400000 */
[----:B------:R-:W4:Y:S01]  /*ef60*/  LDL.LU R94, [R1+0xa4] ;  /* 0x0000a400015e7983 */ /* 0x000f220000300800 */
        /* <DEDUP_REMOVED lines=56> */
[-C--:B--2---:R-:W-:Y:S01]  /*f2f0*/  FMUL R120, R135, R98.reuse ;  /* 0x0000006287787220 */ /* 0x084fe20000400000 */
[-C--:B------:R-:W-:Y:S01]  /*f300*/  FMUL R135, R124, R98.reuse ;  /* 0x000000627c877220 */ /* 0x080fe20000400000 */
[-C--:B------:R-:W-:Y:S01]  /*f310*/  FMUL R163, R62, R98.reuse ;  /* 0x000000623ea37220 */ /* 0x080fe20000400000 */
[-C--:B------:R-:W-:Y:S01]  /*f320*/  FMUL R165, R66, R98.reuse ;  /* 0x0000006242a57220 */ /* 0x080fe20000400000 */
[-C--:B------:R-:W-:Y:S01]  /*f330*/  FMUL R169, R74, R98.reuse ;  /* 0x000000624aa97220 */ /* 0x080fe20000400000 */
[-C--:B------:R-:W-:Y:S01]  /*f340*/  FMUL R171, R78, R98.reuse ;  /* 0x000000624eab7220 */ /* 0x080fe20000400000 */
[-C--:B------:R-:W-:Y:S01]  /*f350*/  FMUL R173, R82, R98.reuse ;  /* 0x0000006252ad7220 */ /* 0x080fe20000400000 */
[-C--:B------:R-:W-:Y:S01]  /*f360*/  FMUL R175, R86, R98.reuse ;  /* 0x0000006256af7220 */ /* 0x080fe20000400000 */
        /* <DEDUP_REMOVED lines=11> */
[-C--:B----4-:R-:W-:Y:S01]  /*f420*/  FMUL R128, R141, R98.reuse ;  /* 0x000000628d807220 */ /* 0x090fe20000400000 */
[-C--:B------:R-:W-:Y:S01]  /*f430*/  FMUL R141, R132, R98.reuse ;  /* 0x00000062848d7220 */ /* 0x080fe20000400000 */
[-C--:B------:R-:W-:Y:S01]  /*f440*/  FMUL R132, R143, R98.reuse ;  /* 0x000000628f847220 */ /* 0x080fe20000400000 */
[-C--:B------:R-:W-:Y:S01]  /*f450*/  FMUL R143, R136, R98.reuse ;  /* 0x00000062888f7220 */ /* 0x080fe20000400000 */
[-C--:B------:R-:W-:Y:S01]  /*f460*/  FMUL R136, R145, R98.reuse ;  /* 0x0000006291887220 */ /* 0x080fe20000400000 */
[-C--:B------:R-:W-:Y:S01]  /*f470*/  FMUL R145, R26, R98.reuse ;  /* 0x000000621a917220 */ /* 0x080fe20000400000 */
[-C--:B------:R-:W-:Y:S01]  /*f480*/  FMUL R26, R147, R98.reuse ;  /* 0x00000062931a7220 */ /* 0x080fe20000400000 */
[-C--:B------:R-:W-:Y:S01]  /*f490*/  FMUL R147, R30, R98.reuse ;  /* 0x000000621e937220 */ /* 0x080fe20000400000 */
[----:B------:R-:W-:-:S02]  /*f4a0*/  FMUL R148, R0, R98 ;  /* 0x0000006200947220 */ /* 0x000fc40000400000 */
[----:B------:R-:W2:Y:S01]  /*f4b0*/  LDL.LU R0, [R1+0xf4] ;  /* 0x0000f40001007983 */ /* 0x000ea20000300800 */
[----:B------:R-:W-:-:S03]  /*f4c0*/  FMUL R30, R94, R98 ;  /* 0x000000625e1e7220 */ /* 0x000fc60000400000 */
[----:B------:R-:W3:Y:S01]  /*f4d0*/  LDL.LU R94, [R1+0xf0] ;  /* 0x0000f000015e7983 */ /* 0x000ee20000300800 */
[----:B------:R-:W-:-:S03]  /*f4e0*/  FMUL R150, R37, R98 ;  /* 0x0000006225967220 */ /* 0x000fc60000400000 */
[----:B------:R-:W4:Y:S01]  /*f4f0*/  LDL.LU R37, [R1+0x104] ;  /* 0x0001040001257983 */ /* 0x000f220000300800 */
[-C--:B------:R-:W-:Y:S01]  /*f500*/  FMUL R34, R151, R98.reuse ;  /* 0x0000006297227220 */ /* 0x080fe20000400000 */
[-C--:B------:R-:W-:Y:S02]  /*f510*/  FMUL R151, R38, R98.reuse ;  /* 0x0000006226977220 */ /* 0x080fe40000400000 */
[----:B------:R-:W4:Y:S01]  /*f520*/  LDL.LU R162, [R1+0x100] ;  /* 0x0001000001a27983 */ /* 0x000f220000300800 */
        /* <DEDUP_REMOVED lines=9> */
[----:B------:R-:W4:Y:S04]  /*f5c0*/  LDL.LU R167, [R1+0x134] ;  /* 0x0001340001a77983 */ /* 0x000f280000300800 */
[----:B------:R-:W4:Y:S01]  /*f5d0*/  LDL.LU R4, [R1+0x130] ;  /* 0x0001300001047983 */ /* 0x000f220000300800 */
[-C--:B------:R-:W-:Y:S01]  /*f5e0*/  FMUL R46, R3, R98.reuse ;  /* 0x00000062032e7220 */ /* 0x080fe20000400000 */
[-C--:B------:R-:W-:Y:S02]  /*f5f0*/  FMUL R158, R2, R98.reuse ;  /* 0x00000062029e7220 */ /* 0x080fe40000400000 */
[----:B------:R-:W4:Y:S04]  /*f600*/  LDL.LU R3, [R1+0x144] ;  /* 0x0001440001037983 */ /* 0x000f280000300800 */
[----:B------:R-:W4:Y:S01]  /*f610*/  LDL.LU R2, [R1+0x140] ;  /* 0x0001400001027983 */ /* 0x000f220000300800 */
[----:B--2---:R-:W-:-:S03]  /*f620*/  FMUL R50, R0, R98 ;  /* 0x0000006200327220 */ /* 0x004fc60000400000 */
[----:B------:R-:W2:Y:S01]  /*f630*/  LDL.LU R0, [R1+0x154] ;  /* 0x0001540001007983 */ /* 0x000ea20000300800 */
[----:B---3--:R-:W-:-:S03]  /*f640*/  FMUL R160, R94, R98 ;  /* 0x000000625ea07220 */ /* 0x008fc60000400000 */
[----:B------:R-:W3:Y:S01]  /*f650*/  LDL.LU R94, [R1+0x150] ;  /* 0x00015000015e7983 */ /* 0x000ee20000300800 */
[----:B----4-:R-:W-:-:S03]  /*f660*/  FMUL R54, R37, R98 ;  /* 0x0000006225367220 */ /* 0x010fc60000400000 */
        /* <DEDUP_REMOVED lines=13> */
[-C--:B------:R-:W-:Y:S02]  /*f740*/  FMUL R70, R3, R98.reuse ;  /* 0x0000006203467220 */ /* 0x080fe40000400000 */
[----:B------:R-:W4:Y:S01]  /*f750*/  LDL.LU R3, [R1+0x194] ;  /* 0x0001940001037983 */ /* 0x000f220000300800 */
[----:B------:R-:W-:-:S03]  /*f760*/  FMUL R170, R2, R98 ;  /* 0x0000006202aa7220 */ /* 0x000fc60000400000 */
[----:B------:R-:W4:Y:S01]  /*f770*/  LDL.LU R2, [R1+0x190] ;  /* 0x0001900001027983 */ /* 0x000f220000300800 */
[----:B--2---:R-:W-:-:S03]  /*f780*/  FMUL R74, R0, R98 ;  /* 0x00000062004a7220 */ /* 0x004fc60000400000 */
[----:B------:R-:W2:Y:S04]  /*f790*/  LDL.LU R0, [R1+0x1a4] ;  /* 0x0001a40001007983 */ /* 0x000ea80000300800 */
[----:B------:R-:W2:Y:S01]  /*f7a0*/  LDL.LU R186, [R1+0x1a0] ;  /* 0x0001a00001ba7983 */ /* 0x000ea20000300800 */
[----:B---3--:R-:W-:-:S03]  /*f7b0*/  FMUL R172, R94, R98 ;  /* 0x000000625eac7220 */ /* 0x008fc60000400000 */
[----:B------:R-:W3:Y:S01]  /*f7c0*/  LDL.LU R180, [R1+0x1b4] ;  /* 0x0001b40001b47983 */ /* 0x000ee20000300800 */
[----:B----4-:R-:W-:-:S03]  /*f7d0*/  FMUL R78, R37, R98 ;  /* 0x00000062254e7220 */ /* 0x010fc60000400000 */
[----:B------:R-:W4:Y:S01]  /*f7e0*/  LDL.LU R184, [R1+0x1b0] ;  /* 0x0001b00001b87983 */ /* 0x000f220000300800 */
[----:B------:R-:W-:-:S03]  /*f7f0*/  FMUL R174, R36, R98 ;  /* 0x0000006224ae7220 */ /* 0x000fc60000400000 */
[----:B------:R-:W3:Y:S01]  /*f800*/  LDL.LU R182, [R1+0x1c4] ;  /* 0x0001c40001b67983 */ /* 0x000ee20000300800 */
[----:B------:R-:W-:-:S03]  /*f810*/  FMUL R82, R33, R98 ;  /* 0x0000006221527220 */ /* 0x000fc60000400000 */
[----:B------:R-:W3:Y:S01]  /*f820*/  LDL.LU R94, [R1+0x1c0] ;  /* 0x0001c000015e7983 */ /* 0x000ee20000300800 */
[----:B------:R-:W-:-:S03]  /*f830*/  FMUL R176, R32, R98 ;  /* 0x0000006220b07220 */ /* 0x000fc60000400000 */
[----:B------:R-:W3:Y:S01]  /*f840*/  LDL.LU R37, [R1+0x1d4] ;  /* 0x0001d40001257983 */ /* 0x000ee20000300800 */
[----:B------:R-:W-:-:S03]  /*f850*/  FMUL R86, R16, R98 ;  /* 0x0000006210567220 */ /* 0x000fc60000400000 */
[----:B------:R-:W3:Y:S04]  /*f860*/  LDL.LU R36, [R1+0x1d0] ;  /* 0x0001d00001247983 */ /* 0x000ee80000300800 */
[----:B------:R-:W3:Y:S01]  /*f870*/  LDL.LU R33, [R1+0x1e4] ;  /* 0x0001e40001217983 */ /* 0x000ee20000300800 */
[----:B------:R-:W-:-:S03]  /*f880*/  FMUL R178, R4, R98 ;  /* 0x0000006204b27220 */ /* 0x000fc60000400000 */
[----:B------:R-:W3:Y:S04]  /*f890*/  LDL.LU R32, [R1+0x1e0] ;  /* 0x0001e00001207983 */ /* 0x000ee80000300800 */
[----:B------:R-:W3:Y:S04]  /*f8a0*/  LDL.LU R16, [R1+0x1f4] ;  /* 0x0001f40001107983 */ /* 0x000ee80000300800 */
[----:B------:R-:W4:Y:S01]  /*f8b0*/  LDL.LU R4, [R1+0x1f0] ;  /* 0x0001f00001047983 */ /* 0x000f220000300800 */
[-C--:B------:R-:W-:Y:S01]  /*f8c0*/  FMUL R90, R3, R98.reuse ;  /* 0x00000062035a7220 */ /* 0x080fe20000400000 */
[----:B------:R-:W-:-:S02]  /*f8d0*/  FMUL R235, R95, R98 ;  /* 0x000000625feb7220 */ /* 0x000fc40000400000 */
[----:B------:R-:W3:Y:S01]  /*f8e0*/  LDL.LU R3, [R1+0x208] ;  /* 0x0002080001037983 */ /* 0x000ee20000300800 */
[----:B------:R-:W-:-:S03]  /*f8f0*/  FMUL R236, R2, R98 ;  /* 0x0000006202ec7220 */ /* 0x000fc60000400000 */
[----:B------:R-:W3:Y:S01]  /*f900*/  LDL.LU R2, [R1+0x204] ;  /* 0x0002040001027983 */ /* 0x000ee20000300800 */
[----:B--2---:R-:W-:-:S03]  /*f910*/  FMUL R95, R0, R98 ;  /* 0x00000062005f7220 */ /* 0x004fc60000400000 */
[----:B------:R-:W2:Y:S04]  /*f920*/  LDL.LU R0, [R1+0x210] ;  /* 0x0002100001007983 */ /* 0x000ea80000300800 */
[----:B------:R-:W2:Y:S04]  /*f930*/  LDL.LU R198, [R1+0x20c] ;  /* 0x00020c0001c67983 */ /* 0x000ea80000300800 */
[----:B------:R-:W2:Y:S04]  /*f940*/  LDL.LU R194, [R1+0x218] ;  /* 0x0002180001c27983 */ /* 0x000ea80000300800 */
[----:B------:R-:W2:Y:S04]  /*f950*/  LDL.LU R202, [R1+0x214] ;  /* 0x0002140001ca7983 */ /* 0x000ea80000300800 */
[----:B------:R-:W2:Y:S01]  /*f960*/  LDL.LU R196, [R1+0x220] ;  /* 0x0002200001c47983 */ /* 0x000ea20000300800 */
[----:B----4-:R-:W-:-:S03]  /*f970*/  FMUL R224, R4, R98 ;  /* 0x0000006204e07220 */ /* 0x010fc60000400000 */
[----:B------:R-:W4:Y:S01]  /*f980*/  LDL.LU R4, [R1+0x21c] ;  /* 0x00021c0001047983 */ /* 0x000f220000300800 */
[-C--:B------:R-:W-:Y:S01]  /*f990*/  FMUL R232, R184, R98.reuse ;  /* 0x00000062b8e87220 */ /* 0x080fe20000400000 */
[-C--:B---3--:R-:W-:Y:S01]  /*f9a0*/  FMUL R190, R3, R98.reuse ;  /* 0x0000006203be7220 */ /* 0x088fe20000400000 */
[-C--:B------:R-:W-:Y:S01]  /*f9b0*/  FMUL R184, R37, R98.reuse ;  /* 0x0000006225b87220 */ /* 0x080fe20000400000 */
[----:B------:R-:W3:Y:S01]  /*f9c0*/  LDL.LU R3, [R1+0x28] ;  /* 0x0000280001037983 */ /* 0x000ee20000300800 */
[-C--:B------:R-:W-:Y:S01]  /*f9d0*/  FMUL R228, R36, R98.reuse ;  /* 0x0000006224e47220 */ /* 0x080fe20000400000 */
[-C--:B------:R-:W-:Y:S02]  /*f9e0*/  FMUL R222, R2, R98.reuse ;  /* 0x0000006202de7220 */ /* 0x080fe40000400000 */
[----:B------:R-:W3:Y:S01]  /*f9f0*/  LDL.LU R37, [R1+0x24] ;  /* 0x0000240001257983 */ /* 0x000ee20000300800 */
[-C--:B------:R-:W-:Y:S01]  /*fa00*/  FMUL R234, R186, R98.reuse ;  /* 0x00000062baea7220 */ /* 0x080fe20000400000 */
[----:B------:R-:W-:-:S02]  /*fa10*/  FMUL R186, R33, R98 ;  /* 0x0000006221ba7220 */ /* 0x000fc40000400000 */
[----:B------:R-:W3:Y:S01]  /*fa20*/  LDL.LU R36, [R1+0x20] ;  /* 0x0000200001247983 */ /* 0x000ee20000300800 */
[----:B------:R-:W-:-:S03]  /*fa30*/  FMUL R226, R32, R98 ;  /* 0x0000006220e27220 */ /* 0x000fc60000400000 */
[----:B------:R-:W3:Y:S01]  /*fa40*/  LDL.LU R2, [R1+0x1c] ;  /* 0x00001c0001027983 */ /* 0x000ee20000300800 */
[-C--:B------:R-:W-:Y:S01]  /*fa50*/  FMUL R188, R16, R98.reuse ;  /* 0x0000006210bc7220 */ /* 0x080fe20000400000 */
[-C--:B------:R-:W-:Y:S01]  /*fa60*/  FMUL R230, R94, R98.reuse ;  /* 0x000000625ee67220 */ /* 0x080fe20000400000 */
[-C--:B--2---:R-:W-:Y:S02]  /*fa70*/  FMUL R192, R0, R98.reuse ;  /* 0x0000006200c07220 */ /* 0x084fe40000400000 */
[----:B------:R-:W2:Y:S04]  /*fa80*/  LDL.LU R0, [R1+0x18] ;  /* 0x0000180001007983 */ /* 0x000ea80000300800 */
[----:B------:R-:W2:Y:S01]  /*fa90*/  LDL.LU R33, [R1+0x14] ;  /* 0x0000140001217983 */ /* 0x000ea20000300800 */
[----:B------:R-:W-:-:S03]  /*faa0*/  FMUL R220, R198, R98 ;  /* 0x00000062c6dc7220 */ /* 0x000fc60000400000 */
[----:B------:R-:W2:Y:S04]  /*fab0*/  LDL.LU R32, [R1+0x10] ;  /* 0x0000100001207983 */ /* 0x000ea80000300800 */
[----:B------:R-:W2:Y:S04]  /*fac0*/  LDL.LU R16, [R1+0xc] ;  /* 0x00000c0001107983 */ /* 0x000ea80000300800 */
[----:B------:R-:W2:Y:S01]  /*fad0*/  LDL.LU R94, [R1+0x8] ;  /* 0x00000800015e7983 */ /* 0x000ea20000300800 */
[----:B------:R-:W-:-:S03]  /*fae0*/  FMUL R218, R202, R98 ;  /* 0x00000062cada7220 */ /* 0x000fc60000400000 */
[----:B------:R-:W2:Y:S04]  /*faf0*/  LDL.LU R198, [R1+0x228] ;  /* 0x0002280001c67983 */ /* 0x000ea80000300800 */
[----:B------:R-:W2:Y:S04]  /*fb00*/  LDL.LU R214, [R1+0x224] ;  /* 0x0002240001d67983 */ /* 0x000ea80000300800 */
[----:B------:R-:W2:Y:S04]  /*fb10*/  LDL.LU R200, [R1+0x230] ;  /* 0x0002300001c87983 */ /* 0x000ea80000300800 */
[----:B------:R-:W2:Y:S04]  /*fb20*/  LDL.LU R212, [R1+0x22c] ;  /* 0x00022c0001d47983 */ /* 0x000ea80000300800 */
[----:B------:R-:W2:Y:S04]  /*fb30*/  LDL.LU R202, [R1+0x238] ;  /* 0x0002380001ca7983 */ /* 0x000ea80000300800 */
[----:B------:R-:W2:Y:S01]  /*fb40*/  LDL.LU R210, [R1+0x234] ;  /* 0x0002340001d27983 */ /* 0x000ea20000300800 */
[----:B----4-:R-:W-:-:S03]  /*fb50*/  FMUL R216, R4, R98 ;  /* 0x0000006204d87220 */ /* 0x010fc60000400000 */
[----:B------:R-:W4:Y:S04]  /*fb60*/  LDL.LU R204, [R1+0x240] ;  /* 0x0002400001cc7983 */ /* 0x000f280000300800 */
[----:B------:R-:W4:Y:S04]  /*fb70*/  LDL.LU R206, [R1+0x23c] ;  /* 0x00023c0001ce7983 */ /* 0x000f280000300800 */
[----:B------:R-:W4:Y:S01]  /*fb80*/  LDL.LU R4, [R1+0x244] ;  /* 0x0002440001047983 */ /* 0x000f220000300800 */
[----:B---3--:R-:W-:Y:S01]  /*fb90*/  F2FP.SATFINITE.E4M3.F32.PACK_AB_MERGE_C R37, R37, R3, RZ ;  /* 0x000000032525723e */ /* 0x008fe200048070ff */
        /* <DEDUP_REMOVED lines=59> */
[----:B------:R-:W-:-:S02]  /*ff50*/  F2FP.SATFINITE.E4M3.F32.PACK_AB_MERGE_C R2, R2, R36, RZ ;  /* 0x000000240202723e */ /* 0x000fc400048070ff */
[----:B--2---:R-:W-:Y:S02]  /*ff60*/  F2FP.SATFINITE.E4M3.F32.PACK_AB_MERGE_C R33, R33, R0, RZ ;  /* 0x000000002121723e */ /* 0x004fe400048070ff */
[----:B------:R-:W-:Y:S01]  /*ff70*/  F2FP.SATFINITE.E4M3.F32.PACK_AB_MERGE_C R16, R16, R32, RZ ;  /* 0x000000201010723e */ /* 0x000fe200048070ff */
        /* <DEDUP_REMOVED lines=8> */
[----:B------:R-:W-:-:S02]  /*10000*/  FMUL R98, R4, R98 ;  /* 0x0000006204627220 */ /* 0x000fc40000400000 */
[----:B------:R-:W2:Y:S04]  /*10010*/  LDL.LU R4, [R1+0x274] ;  /* 0x0002740001047983 */ /* 0x000ea80000300800 */
[----:B------:R-:W2:Y:S04]  /*10020*/  LDL.LU R3, [R1+0x270] ;  /* 0x0002700001037983 */ /* 0x000ea80000300800 */
[----:B------:R1:W-:Y:S04]  /*10030*/  STL [R1+0x24], R37 ;  /* 0x0000242501007387 */ /* 0x0003e80000100800 */
[----:B-1----:R-:W3:Y:S04]  /*10040*/  LDL.LU R37, [R1+0x26c] ;  /* 0x00026c0001257983 */ /* 0x002ee80000300800 */
[----:B------:R-:W3:Y:S04]  /*10050*/  LDL.LU R36, [R1+0x268] ;  /* 0x0002680001247983 */ /* 0x000ee80000300800 */
[----:B------:R1:W-:Y:S04]  /*10060*/  STL [R1+0x1c], R2 ;  /* 0x00001c0201007387 */ /* 0x0003e80000100800 */
[----:B-1----:R-:W4:Y:S04]  /*10070*/  LDL.LU R2, [R1+0x264] ;  /* 0x0002640001027983 */ /* 0x002f280000300800 */
[----:B------:R-:W4:Y:S04]  /*10080*/  LDL.LU R0, [R1+0x260] ;  /* 0x0002600001007983 */ /* 0x000f280000300800 */
[----:B------:R1:W-:Y:S04]  /*10090*/  STL [R1+0x14], R33 ;  /* 0x0000142101007387 */ /* 0x0003e80000100800 */
[----:B-1----:R-:W2:Y:S04]  /*100a0*/  LDL.LU R33, [R1+0x25c] ;  /* 0x00025c0001217983 */ /* 0x002ea80000300800 */
[----:B------:R-:W2:Y:S04]  /*100b0*/  LDL.LU R32, [R1+0x258] ;  /* 0x0002580001207983 */ /* 0x000ea80000300800 */
[----:B------:R1:W-:Y:S04]  /*100c0*/  STL [R1+0xc], R16 ;  /* 0x00000c1001007387 */ /* 0x0003e80000100800 */
[----:B-1----:R-:W3:Y:S02]  /*100d0*/  LDL.LU R16, [R1+0x254] ;  /* 0x0002540001107983 */ /* 0x002ee40000300800 */
[----:B---3--:R-:W-:-:S02]  /*100e0*/  F2FP.SATFINITE.E4M3.F32.PACK_AB_MERGE_C R16, R16, R94, RZ ;  /* 0x0000005e1010723e */ /* 0x008fc400048070ff */
[----:B------:R-:W3:Y:S01]  /*100f0*/  LDL.LU R94, [R1+0x250] ;  /* 0x00025000015e7983 */ /* 0x000ee20000300800 */
[----:B--2---:R-:W-:Y:S02]  /*10100*/  F2FP.SATFINITE.E4M3.F32.PACK_AB_MERGE_C R32, R33, R32, RZ ;  /* 0x000000202120723e */ /* 0x004fe400048070ff */
[----:B------:R-:W-:Y:S02]  /*10110*/  F2FP.SATFINITE.E4M3.F32.PACK_AB_MERGE_C R36, R37, R36, RZ ;  /* 0x000000242524723e */ /* 0x000fe400048070ff */
[----:B------:R-:W-:Y:S02]  /*10120*/  F2FP.SATFINITE.E4M3.F32.PACK_AB_MERGE_C R40, R41, R40, RZ ;  /* 0x000000282928723e */ /* 0x000fe400048070ff */
[----:B------:R-:W-:Y:S02]  /*10130*/  F2FP.SATFINITE.E4M3.F32.PACK_AB_MERGE_C R44, R45, R44, RZ ;  /* 0x0000002c2d2c723e */ /* 0x000fe400048070ff */
[----:B------:R-:W-:Y:S02]  /*10140*/  F2FP.SATFINITE.E4M3.F32.PACK_AB_MERGE_C R48, R49, R48, RZ ;  /* 0x000000303130723e */ /* 0x000fe400048070ff */
[----:B------:R-:W-:-:S02]  /*10150*/  F2FP.SATFINITE.E4M3.F32.PACK_AB_MERGE_C R52, R53, R52, RZ ;  /* 0x000000343534723e */ /* 0x000fc400048070ff */
[----:B------:R-:W-:Y:S02]  /*10160*/  F2FP.SATFINITE.E4M3.F32.PACK_AB_MERGE_C R56, R57, R56, RZ ;  /* 0x000000383938723e */ /* 0x000fe400048070ff */
[----:B------:R-:W-:Y:S02]  /*10170*/  F2FP.SATFINITE.E4M3.F32.PACK_AB_MERGE_C R60, R61, R60, RZ ;  /* 0x0000003c3d3c723e */ /* 0x000fe400048070ff */
[----:B------:R-:W-:Y:S02]  /*10180*/  F2FP.SATFINITE.E4M3.F32.PACK_AB_MERGE_C R15, R17, R15, RZ ;  /* 0x0000000f110f723e */ /* 0x000fe400048070ff */
[----:B------:R-:W-:Y:S02]  /*10190*/  F2FP.SATFINITE.E4M3.F32.PACK_AB_MERGE_C R64, R65, R64, RZ ;  /* 0x000000404140723e */ /* 0x000fe400048070ff */
[----:B---3--:R-:W-:Y:S02]  /*101a0*/  F2FP.SATFINITE.E4M3.F32.PACK_AB_MERGE_C R237, R237, R94, RZ ;  /* 0x0000005eeded723e */ /* 0x008fe400048070ff */
[----:B------:R-:W2:Y:S04]  /*101b0*/  LDL.LU R94, [R1+0x24c] ;  /* 0x00024c00015e7983 */ /* 0x000ea80000300800 */
[----:B------:R-:W3:Y:S04]  /*101c0*/  LDL.LU R33, [R1+0xc] ;  /* 0x00000c0001217983 */ /* 0x000ee80000300800 */
[----:B------:R-:W3:Y:S04]  /*101d0*/  LDL.LU R37, [R1+0x14] ;  /* 0x0000140001257983 */ /* 0x000ee80000300800 */
[----:B------:R-:W3:Y:S04]  /*101e0*/  LDL.LU R41, [R1+0x1c] ;  /* 0x00001c0001297983 */ /* 0x000ee80000300800 */
[----:B------:R-:W3:Y:S04]  /*101f0*/  LDL.LU R45, [R1+0x24] ;  /* 0x00002400012d7983 */ /* 0x000ee80000300800 */
[----:B------:R-:W3:Y:S04]  /*10200*/  LDL.LU R49, [R1+0x2c] ;  /* 0x00002c0001317983 */ /* 0x000ee80000300800 */
[----:B------:R-:W3:Y:S04]  /*10210*/  LDL.LU R53, [R1+0x30] ;  /* 0x0000300001357983 */ /* 0x000ee80000300800 */
[----:B------:R-:W3:Y:S04]  /*10220*/  LDL.LU R57, [R1+0x38] ;  /* 0x0000380001397983 */ /* 0x000ee80000300800 */
[----:B------:R-:W3:Y:S04]  /*10230*/  LDL.LU R61, [R1+0x3c] ;  /* 0x00003c00013d7983 */ /* 0x000ee80000300800 */
[----:B------:R-:W2:Y:S04]  /*10240*/  LDL.LU R17, [R1+0x34] ;  /* 0x0000340001117983 */ /* 0x000ea80000300800 */
[----:B------:R-:W3:Y:S01]  /*10250*/  LDL.LU R65, [R1+0x40] ;  /* 0x0000400001417983 */ /* 0x000ee20000300800 */
[----:B------:R-:W-:Y:S05]  /*10260*/  WARPSYNC.ALL ;  /* 0x0000000000007948 */ /* 0x000fea0003800000 */
[----:B----4-:R-:W-:-:S02]  /*10270*/  F2FP.SATFINITE.E4M3.F32.PACK_AB_MERGE_C R0, R2, R0, RZ ;  /* 0x000000000200723e */ /* 0x010fc400048070ff */
[----:B------:R-:W-:-:S04]  /*10280*/  MOV R2, 0x10 ;  /* 0x0000001000027802 */ /* 0x000fc80000000f00 */
[----:B------:R-:W-:Y:S02]  /*10290*/  SEL R2, R2, 0xfffffff0, !P3 ;  /* 0xfffffff002027807 */ /* 0x000fe40005800000 */
[----:B------:R-:W-:Y:S02]  /*102a0*/  F2FP.SATFINITE.E4M3.F32.PACK_AB_MERGE_C R18, R19, R18, RZ ;  /* 0x000000121312723e */ /* 0x000fe400048070ff */
[----:B------:R-:W-:Y:S01]  /*102b0*/  F2FP.SATFINITE.E4M3.F32.PACK_AB_MERGE_C R20, R21, R20, RZ ;  /* 0x000000141514723e */ /* 0x000fe200048070ff */
[----:B------:R-:W-:Y:S01]  /*102c0*/  BAR.SYNC.DEFER_BLOCKING 0x1, 0x80 ;  /* 0x0042000000007b1d */ /* 0x000fe20000010000 */
[----:B------:R-:W-:Y:S02]  /*102d0*/  F2FP.SATFINITE.E4M3.F32.PACK_AB_MERGE_C R22, R23, R22, RZ ;  /* 0x000000161716723e */ /* 0x000fe400048070ff */
[----:B------:R-:W-:Y:S02]  /*102e0*/  F2FP.SATFINITE.E4M3.F32.PACK_AB_MERGE_C R3, R4, R3, RZ ;  /* 0x000000030403723e */ /* 0x000fe400048070ff */
[----:B--2---:R-:W-:-:S04]  /*102f0*/  IADD3 R17, R94, R17, RZ ;  /* 0x000000115e117210 */ /* 0x004fc80007ffe0ff */
[C---:B------:R-:W-:Y:S02]  /*10300*/  IADD3 R19, R17.reuse, R2, RZ ;  /* 0x0000000211137210 */ /* 0x040fe40007ffe0ff */
[C---:B------:R-:W-:Y:S01]  /*10310*/  IADD3 R21, R17.reuse, 0x20, RZ ;  /* 0x0000002011157810 */ /* 0x040fe20007ffe0ff */
[----:B------:R-:W-:Y:S01]  /*10320*/  @P4 VIADD R21, R17, 0xffffffe0 ;  /* 0xffffffe011154836 */ /* 0x000fe20000000000 */
[----:B---3--:R-:W-:Y:S04]  /*10330*/  STS.U16 [R17], R65 ;  /* 0x0000004111007388 */ /* 0x008fe80000000400 */
[----:B------:R-:W-:Y:S04]  /*10340*/  STS.U16 [R17+0x200], R61 ;  /* 0x0002003d11007388 */ /* 0x000fe80000000400 */
[----:B------:R-:W-:Y:S04]  /*10350*/  STS.U16 [R17+0x8], R57 ;  /* 0x0000083911007388 */ /* 0x000fe80000000400 */
[----:B------:R-:W-:Y:S04]  /*10360*/  STS.U16 [R17+0x208], R53 ;  /* 0x0002083511007388 */ /* 0x000fe80000000400 */
[----:B------:R-:W-:Y:S04]  /*10370*/  STS.U16 [R19], R49 ;  /* 0x0000003113007388 */ /* 0x000fe80000000400 */
[----:B------:R-:W-:Y:S04]  /*10380*/  STS.U16 [R19+0x200], R45 ;  /* 0x0002002d13007388 */ /* 0x000fe80000000400 */
[----:B------:R-:W-:Y:S04]  /*10390*/  STS.U16 [R19+0x8], R41 ;  /* 0x0000082913007388 */ /* 0x000fe80000000400 */
[----:B------:R-:W-:Y:S04]  /*103a0*/  STS.U16 [R19+0x208], R37 ;  /* 0x0002082513007388 */ /* 0x000fe80000000400 */
[----:B------:R1:W-:Y:S04]  /*103b0*/  STS.U16 [R21+0x200], R16 ;  /* 0x0002001015007388 */ /* 0x0003e80000000400 */
[----:B-1----:R1:W5:Y:S01]  /*103c0*/  LDL.LU R16, [R1+0x248] ;  /* 0x0002480001107983 */ /* 0x0023620000300800 */
[----:B------:R-:W-:-:S03]  /*103d0*/  IADD3 R23, R2, R21, RZ ;  /* 0x0000001502177210 */ /* 0x000fc60007ffe0ff */
[----:B------:R1:W-:Y:S04]  /*103e0*/  STS.U16 [R21], R33 ;  /* 0x0000002115007388 */ /* 0x0003e80000000400 */
[----:B------:R1:W-:Y:S04]  /*103f0*/  STS.U16 [R21+0x8], R237 ;  /* 0x000008ed15007388 */ /* 0x0003e80000000400 */
[----:B------:R1:W-:Y:S04]  /*10400*/  STS.U16 [R21+0x208], R32 ;  /* 0x0002082015007388 */ /* 0x0003e80000000400 */
[----:B------:R1:W-:Y:S04]  /*10410*/  STS.U16 [R23], R0 ;  /* 0x0000000017007388 */ /* 0x0003e80000000400 */
[----:B------:R1:W-:Y:S04]  /*10420*/  STS.U16 [R23+0x200], R36 ;  /* 0x0002002417007388 */ /* 0x0003e80000000400 */
[----:B------:R1:W-:Y:S04]  /*10430*/  STS.U16 [R23+0x8], R3 ;  /* 0x0000080317007388 */ /* 0x0003e80000000400 */
[----:B------:R1:W-:Y:S01]  /*10440*/  STS.U16 [R23+0x208], R40 ;  /* 0x0002082817007388 */ /* 0x0003e20000000400 */
[----:B------:R-:W-:Y:S01]  /*10450*/  @!PT LDS RZ, [RZ] ;  /* 0x00000000fffff984 */ /* 0x000fe20000000800 */
[----:B------:R-:W-:Y:S01]  /*10460*/  @!PT LDS RZ, [RZ] ;  /* 0x00000000fffff984 */ /* 0x000fe20000000800 */
[----:B------:R-:W-:Y:S01]  /*10470*/  @!PT LDS RZ, [RZ] ;  /* 0x00000000fffff984 */ /* 0x000fe20000000800 */
[----:B------:R-:W-:Y:S01]  /*10480*/  @!PT LDS RZ, [RZ] ;  /* 0x00000000fffff984 */ /* 0x000fe20000000800 */
[----:B------:R2:W-:Y:S06]  /*10490*/  MEMBAR.ALL.CTA ;  /* 0x0000000000007992 */ /* 0x0005ec0000008000 */
[----:B--2---:R-:W2:Y:S01]  /*104a0*/  FENCE.VIEW.ASYNC.S ;  /* 0x00000000000073c6 */ /* 0x004ea20000000000 */
[----:B------:R-:W-:Y:S01]  /*104b0*/  BSSY B0, `(.L_x_54) ;  /* 0x0000073000007945 */ /* 0x000fe20003800000 */
[----:B------:R-:W-:-:S02]  /*104c0*/  F2FP.SATFINITE.E4M3.F32.PACK_AB_MERGE_C R5, R6, R5, RZ ;  /* 0x000000050605723e */ /* 0x000fc400048070ff */
[----:B------:R-:W-:Y:S02]  /*104d0*/  F2FP.SATFINITE.E4M3.F32.PACK_AB_MERGE_C R7, R8, R7, RZ ;  /* 0x000000070807723e */ /* 0x000fe400048070ff */
        /* <DEDUP_REMOVED lines=99> */
[----:B------:R-:W-:Y:S01]  /*10b10*/  F2FP.SATFINITE.E4M3.F32.PACK_AB_MERGE_C R208, R208, R207, RZ ;  /* 0x000000cfd0d0723e */ /* 0x000fe200048070ff */
[----:B--2---:R-:W-:Y:S06]  /*10b20*/  BAR.SYNC.DEFER_BLOCKING 0x1, 0x80 ;  /* 0x0042000000007b1d */ /* 0x004fec0000010000 */
[----:B-1----:R-:W-:Y:S05]  /*10b30*/  @P0 BRA `(.L_x_55) ;  /* 0x0000000000280947 */ /* 0x002fea0003800000 */
[----:B------:R-:W-:Y:S01]  /*10b40*/  S2UR UR44, SR_CTAID.Z ;  /* 0x00000000002c79c3 */ /* 0x000fe20000002700 */
[----:B------:R-:W-:Y:S01]  /*10b50*/  ULDC.64 UR4, c[0x0][0x198] ;  /* 0x0000660000047ab9 */ /* 0x000fe20000000a00 */
[----:B------:R-:W-:Y:S01]  /*10b60*/  R2UR UR40, R94 ;  /* 0x000000005e2872ca */ /* 0x000fe200000e0000 */
[----:B------:R-:W-:Y:S01]  /*10b70*/  UIADD3 UR4, UP0, UR4, 0x670, URZ ;  /* 0x0000067004047890 */ /* 0x000fe2000ff1e03f */
[----:B------:R-:W-:-:S03]  /*10b80*/  UMOV UR41, URZ ;  /* 0x0000003f00297c82 */ /* 0x000fc60008000000 */
[----:B------:R-:W-:Y:S01]  /*10b90*/  UIADD3.X UR5, URZ, UR5, URZ, UP0, !UPT ;  /* 0x000000053f057290 */ /* 0x000fe200087fe43f */
[----:B------:R-:W1:Y:S08]  /*10ba0*/  S2UR UR43, SR_CTAID.Y ;  /* 0x00000000002b79c3 */ /* 0x000e700000002600 */
[----:B-1----:R1:W-:Y:S01]  /*10bb0*/  UTMASTG.4D [UR40], [UR4] ;  /* 0x00000028040073b5 */ /* 0x0023e20008018000 */
[----:B------:R0:W-:Y:S01]  /*10bc0*/  UTMACMDFLUSH ;  /* 0x00000000000079b7 */ /* 0x0001e20000000000 */
[----:B-1----:R-:W-:-:S04]  /*10bd0*/  DEPBAR.LE SB0, 0x1 ;  /* 0x000080400000791a */ /* 0x002fc80000000000 */
.L_x_55:
[----:B------:R-:W-:Y:S05]  /*10be0*/  BSYNC B0 ;  /* 0x0000000000007941 */ /* 0x000fea0003800000 */
.L_x_54:
[----:B------:R-:W-:Y:S06]  /*10bf0*/  BAR.SYNC.DEFER_BLOCKING 0x1, 0x80 ;  /* 0x0042000000007b1d */ /* 0x000fec0000010000 */
[----:B------:R-:W-:Y:S01]  /*10c00*/  BSSY B0, `(.L_x_56) ;  /* 0x0000025000007945 */ /* 0x000fe20003800000 */
[----:B------:R1:W-:Y:S04]  /*10c10*/  STS.U16 [R17+0x1000], R5 ;  /* 0x0010000511007388 */ /* 0x0003e80000000400 */
        /* <DEDUP_REMOVED lines=20> */
[----:B--2---:R-:W2:Y:S02]  /*10d60*/  FENCE.VIEW.ASYNC.S ;  /* 0x00000000000073c6 */ /* 0x004ea40000000000 */
[----:B--2---:R-:W-:Y:S06]  /*10d70*/  BAR.SYNC.DEFER_BLOCKING 0x1, 0x80 ;  /* 0x0042000000007b1d */ /* 0x004fec0000010000 */
[----:B-1----:R-:W-:Y:S05]  /*10d80*/  @P0 BRA `(.L_x_57) ;  /* 0x0000000000300947 */ /* 0x002fea0003800000 */
[----:B------:R-:W-:Y:S01]  /*10d90*/  S2UR UR12, SR_CTAID.Z ;  /* 0x00000000000c79c3 */ /* 0x000fe20000002700 */
[----:B------:R-:W-:Y:S01]  /*10da0*/  R2UR UR8, R94 ;  /* 0x000000005e0872ca */ /* 0x000fe200000e0000 */
[----:B------:R-:W-:Y:S01]  /*10db0*/  ULDC.64 UR4, c[0x0][0x198] ;  /* 0x0000660000047ab9 */ /* 0x000fe20000000a00 */
[----:B------:R-:W-:Y:S01]  /*10dc0*/  UMOV UR9, 0x40 ;  /* 0x0000004000097882 */ /* 0x000fe20000000000 */
[----:B------:R-:W-:Y:S01]  /*10dd0*/  UIADD3 UR4, UP0, UR4, 0x670, URZ ;  /* 0x0000067004047890 */ /* 0x000fe2000ff1e03f */
[----:B------:R-:W-:-:S03]  /*10de0*/  UMOV UR10, UR42 ;  /* 0x0000002a000a7c82 */ /* 0x000fc60008000000 */
[----:B------:R-:W1:Y:S01]  /*10df0*/  S2UR UR11, SR_CTAID.Y ;  /* 0x00000000000b79c3 */ /* 0x000e620000002600 */
[----:B------:R-:W-:-:S05]  /*10e00*/  UIADD3.X UR5, URZ, UR5, URZ, UP0, !UPT ;  /* 0x000000053f057290 */ /* 0x000fca00087fe43f */
[----:B------:R-:W-:-:S09]  /*10e10*/  UIADD3 UR8, UR8, 0x1000, URZ ;  /* 0x0000100008087890 */ /* 0x000fd2000fffe03f */
[----:B-1----:R1:W-:Y:S01]  /*10e20*/  UTMASTG.4D [UR8], [UR4] ;  /* 0x00000008040073b5 */ /* 0x0023e20008018000 */
[----:B------:R0:W-:Y:S01]  /*10e30*/  UTMACMDFLUSH ;  /* 0x00000000000079b7 */ /* 0x0001e20000000000 */
[----:B-1----:R-:W-:-:S04]  /*10e40*/  DEPBAR.LE SB0, 0x1 ;  /* 0x000080400000791a */ /* 0x002fc80000000000 */
.L_x_57:
[----:B------:R-:W-:Y:S05]  /*10e50*/  BSYNC B0 ;  /* 0x0000000000007941 */ /* 0x000fea0003800000 */
.L_x_56:
[----:B------:R-:W-:Y:S06]  /*10e60*/  BAR.SYNC.DEFER_BLOCKING 0x1, 0x80 ;  /* 0x0042000000007b1d */ /* 0x000fec0000010000 */
[----:B------:R-:W-:Y:S01]  /*10e70*/  BSSY B0, `(.L_x_58) ;  /* 0x0000024000007945 */ /* 0x000fe20003800000 */
[----:B------:R1:W-:Y:S04]  /*10e80*/  STS.U16 [R17], R22 ;  /* 0x0000001611007388 */ /* 0x0003e80000000400 */
[----:B------:R1:W-:Y:S04]  /*10e90*/  STS.U16 [R17+0x200], R76 ;  /* 0x0002004c11007388 */ /* 0x0003e80000000400 */
[----:B------:R1:W-:Y:S04]  /*10ea0*/  STS.U16 [R17+0x8], R24 ;  /* 0x0000081811007388 */ /* 0x0003e80000000400 */
[----:B------:R1:W-:Y:S04]  /*10eb0*/  STS.U16 [R17+0x208], R80 ;  /* 0x0002085011007388 */ /* 0x0003e80000000400 */
        /* <DEDUP_REMOVED lines=21> */
[----:B------:R-:W-:Y:S01]  /*11010*/  ULDC.64 UR4, c[0x0][0x198] ;  /* 0x0000660000047ab9 */ /* 0x000fe20000000a00 */
[----:B------:R-:W-:Y:S01]  /*11020*/  R2UR UR8, R94 ;  /* 0x000000005e0872ca */ /* 0x000fe200000e0000 */
[----:B------:R-:W-:Y:S01]  /*11030*/  UIADD3 UR4, UP0, UR4, 0x670, URZ ;  /* 0x0000067004047890 */ /* 0x000fe2000ff1e03f */
[----:B------:R-:W-:Y:S01]  /*11040*/  UMOV UR9, 0x80 ;  /* 0x0000008000097882 */ /* 0x000fe20000000000 */
[----:B------:R-:W-:Y:S02]  /*11050*/  UMOV UR10, UR42 ;  /* 0x0000002a000a7c82 */ /* 0x000fe40008000000 */
[----:B------:R-:W-:Y:S01]  /*11060*/  UIADD3.X UR5, URZ, UR5, URZ, UP0, !UPT ;  /* 0x000000053f057290 */ /* 0x000fe200087fe43f */
[----:B------:R-:W1:Y:S08]  /*11070*/  S2UR UR11, SR_CTAID.Y ;  /* 0x00000000000b79c3 */ /* 0x000e700000002600 */
[----:B-1----:R1:W-:Y:S01]  /*11080*/  UTMASTG.4D [UR8], [UR4] ;  /* 0x00000008040073b5 */ /* 0x0023e20008018000 */
[----:B------:R0:W-:Y:S01]  /*11090*/  UTMACMDFLUSH ;  /* 0x00000000000079b7 */ /* 0x0001e20000000000 */
[----:B-1----:R-:W-:-:S04]  /*110a0*/  DEPBAR.LE SB0, 0x1 ;  /* 0x000080400000791a */ /* 0x002fc80000000000 */
.L_x_59:
[----:B------:R-:W-:Y:S05]  /*110b0*/  BSYNC B0 ;  /* 0x0000000000007941 */ /* 0x000fea0003800000 */
.L_x_58:
        /* <DEDUP_REMOVED lines=38> */
.L_x_61:
[----:B------:R-:W-:Y:S05]  /*11320*/  BSYNC B0 ;  /* 0x0000000000007941 */ /* 0x000fea0003800000 */
.L_x_60:
        /* <DEDUP_REMOVED lines=37> */
.L_x_63:
[----:B------:R-:W-:Y:S05]  /*11580*/  BSYNC B0 ;  /* 0x0000000000007941 */ /* 0x000fea0003800000 */
.L_x_62:
        /* <DEDUP_REMOVED lines=38> */
.L_x_65:
[----:B------:R-:W-:Y:S05]  /*117f0*/  BSYNC B0 ;  /* 0x0000000000007941 */ /* 0x000fea0003800000 */
.L_x_64:
        /* <DEDUP_REMOVED lines=37> */
.L_x_67:
[----:B------:R-:W-:Y:S05]  /*11a50*/  BSYNC B0 ;  /* 0x0000000000007941 */ /* 0x000fea0003800000 */
.L_x_66:
        /* <DEDUP_REMOVED lines=35> */
[----:B-1----:R1:W-:Y:S02]  /*11c90*/  UTMASTG.4D [UR8], [UR4] ;  /* 0x00000008040073b5 */ /* 0x0023e40008018000 */
[----:B-1----:R0:W-:Y:S02]  /*11ca0*/  UTMACMDFLUSH ;  /* 0x00000000000079b7 */ /* 0x0021e40000000000 */
.L_x_69:
[----:B------:R-:W-:Y:S05]  /*11cb0*/  BSYNC B0 ;  /* 0x0000000000007941 */ /* 0x000fea0003800000 */
.L_x_68:
[----:B------:R-:W2:Y:S01]  /*11cc0*/  LDL.LU R0, [R1+0x200] ;  /* 0x0002000001007983 */ /* 0x000ea20000300800 */
[----:B-----5:R-:W-:Y:S01]  /*11cd0*/  R2UR UR5, R16 ;  /* 0x00000000100572ca */ /* 0x020fe200000e0000 */
[----:B------:R-:W-:-:S04]  /*11ce0*/  DEPBAR.LE SB0, 0x0 ;  /* 0x000080000000791a */ /* 0x000fc80000000000 */
[----:B--2---:R-:W-:-:S13]  /*11cf0*/  R2UR UR4, R0 ;  /* 0x00000000000472ca */ /* 0x004fda00000e0000 */
[----:B------:R-:W-:-:S04]  /*11d00*/  UIADD3 UR4, UR4, -0x1, URZ ;  /* 0xffffffff04047890 */ /* 0x000fc8000fffe03f */
[----:B------:R-:W-:-:S04]  /*11d10*/  USHF.L.U32 UR4, UR4, 0x3, URZ ;  /* 0x0000000304047899 */ /* 0x000fc8000800063f */
[----:B------:R-:W-:-:S04]  /*11d20*/  ULOP3.LUT UR4, UR4, 0x8, URZ, 0xe2, !UPT ;  /* 0x0000000804047892 */ /* 0x000fc8000f8ee23f */
[----:B------:R-:W-:-:S06]  /*11d30*/  ULOP3.LUT UR4, UR4, 0x18, URZ, 0x3c, !UPT ;  /* 0x0000001804047892 */ /* 0x000fcc000f8e3c3f */
[----:B------:R-:W-:-:S04]  /*11d40*/  MOV R0, UR4 ;  /* 0x0000000400007c02 */ /* 0x000fc80008000f00 */
[----:B------:R-:W-:Y:S01]  /*11d50*/  SYNCS.ARRIVE.TRANS64.A1T0 RZ, [R0+UR5+0x38090], RZ ;  /* 0x038090ff00ff79a7 */ /* 0x000fe20008100005 */
[----:B------:R-:W-:Y:S05]  /*11d60*/  EXIT ;  /* 0x000000000000794d */ /* 0x000fea0003800000 */
.L_x_6:
[----:B------:R-:W-:-:S08]  /*11d70*/  UISETP.NE.AND UP0, UPT, UR8, 0x1, UPT ;  /* 0x000000010800788c */ /* 0x000fd0000bf05270 */
[----:B------:R-:W1:-:S00]  /*11d80*/  USETMAXREG.DEALLOC.CTAPOOL 0x18 ;  /* 0x00000018000079c8 */ /* 0x000e4000080e0500 */
[----:B------:R-:W-:-:S13]  /*11d90*/  PLOP3.LUT P0, PT, PT, PT, UP0, 0x80, 0x0 ;  /* 0x000000000000781c */ /* 0x000fda0003f0f008 */
[----:B------:R-:W-:Y:S05]  /*11da0*/  @P0 EXIT ;  /* 0x000000000000094d */ /* 0x000fea0003800000 */
[----:B------:R-:W2:Y:S01]  /*11db0*/  S2UR UR11, SR_CTAID.X ;  /* 0x00000000000b79c3 */ /* 0x000ea20000002500 */
[----:B------:R-:W-:Y:S01]  /*11dc0*/  ELECT P3, URZ, PT ;  /* 0x00000000003f782f */ /* 0x000fe20003860000 */
[----:B------:R-:W-:Y:S01]  /*11dd0*/  BSSY B0, `(.L_x_70) ;  /* 0x000003c000007945 */ /* 0x000fe20003800000 */
[----:B-1----:R-:W-:Y:S02]  /*11de0*/  MOV R2, RZ ;  /* 0x000000ff00027202 */ /* 0x002fe40000000f00 */
[----:B------:R-:W-:Y:S02]  /*11df0*/  MOV R8, RZ ;  /* 0x000000ff00087202 */ /* 0x000fe40000000f00 */
[----:B------:R-:W-:Y:S01]  /*11e00*/  MOV R4, RZ ;  /* 0x000000ff00047202 */ /* 0x000fe20000000f00 */
[----:B------:R-:W1:Y:S08]  /*11e10*/  S2UR UR20, SR_CTAID.Y ;  /* 0x00000000001479c3 */ /* 0x000e700000002600 */
[----:B------:R-:W3:Y:S01]  /*11e20*/  S2UR UR21, SR_CTAID.Z ;  /* 0x00000000001579c3 */ /* 0x000ee20000002700 */
[----:B--2---:R-:W-:Y:S01]  /*11e30*/  USHF.L.U32 UR11, UR11, 0x7, URZ ;  /* 0x000000070b0b7899 */ /* 0x004fe2000800063f */
[----:B------:R-:W-:Y:S11]  /*11e40*/  @!P3 BRA `(.L_x_71) ;  /* 0x0000000000d0b947 */ /* 0x000ff60003800000 */
[----:B------:R-:W2:Y:S01]  /*11e50*/  S2R R4, SR_CgaCtaId ;  /* 0x0000000000047919 */ /* 0x000ea20000008800 */
[----:B------:R-:W-:Y:S02]  /*11e60*/  MOV R3, 0x400 ;  /* 0x0000040000037802 */ /* 0x000fe40000000f00 */
[----:B------:R-:W-:Y:S02]  /*11e70*/  MOV R5, 0x1 ;  /* 0x0000000100057802 */ /* 0x000fe40000000f00 */
[----:B--2---:R-:W-:Y:S02]  /*11e80*/  LEA R4, R4, R3, 0x18 ;  /* 0x0000000304047211 */ /* 0x004fe400078ec0ff */
[----:B------:R-:W-:-:S04]  /*11e90*/  SHF.L.U32 R3, R5, 0x1f, RZ ;  /* 0x0000001f05037819 */ /* 0x000fc800000006ff */
[----:B------:R-:W2:Y:S02]  /*11ea0*/  SYNCS.PHASECHK.TRANS64.TRYWAIT P0, [R4+URZ+0x38060], R3 ;  /* 0x03806003040075a7 */ /* 0x000ea4000800017f */
[----:B--2---:R-:W-:Y:S05]  /*11eb0*/  @!P0 BRA `(.L_x_72) ;  /* 0x0000001400b08947 */ /* 0x004fea0003800000 */
.L_x_108:
[----:B------:R-:W-:Y:S01]  /*11ec0*/  ULOP3.LUT UR4, UR14, 0x2, URZ, 0xfc, !UPT ;  /* 0x000000020e047892 */ /* 0x000fe2000f8efc3f */
[----:B--2---:R-:W-:-:S03]  /*11ed0*/  @P2 IMAD.MOV.U32 R3, RZ, RZ, 0x8000 ;  /* 0x00008000ff032424 */ /* 0x004fc600078e00ff */
[----:B------:R-:W-:Y:S01]  /*11ee0*/  UPRMT UR4, UR4, 0x9910, URZ ;  /* 0x0000991004047896 */ /* 0x000fe2000800003f */
[----:B------:R2:W-:Y:S03]  /*11ef0*/  @P2 SYNCS.ARRIVE.TRANS64 RZ, [R4+URZ+0x38050], R3 ;  /* 0x0380500304ff29a7 */ /* 0x0005e6000800003f */
[----:B------:R-:W-:-:S06]  /*11f00*/  UISETP.NE.AND UP0, UPT, UR4, 0x2, UPT ;  /* 0x000000020400788c */ /* 0x000fcc000bf05270 */
[----:B------:R-:W-:-:S13]  /*11f10*/  PLOP3.LUT P0, PT, PT, PT, UP0, 0x80, 0x0 ;  /* 0x000000000000781c */ /* 0x000fda0003f0f008 */
[----:B--2---:R-:W-:Y:S05]  /*11f20*/  @P0 BRA `(.L_x_73) ;  /* 0x0000000000040947 */ /* 0x004fea0003800000 */
[----:B-1-3--:R-:W-:Y:S01]  /*11f30*/  BPT.TRAP 0x1 ;  /* 0x000000040000795c */ /* 0x00afe20000300000 */
.L_x_73:
[----:B------:R-:W-:-:S04]  /*11f40*/  LOP3.LUT P0, RZ, R0, 0x1f, RZ, 0xc0, !PT ;  /* 0x0000001f00ff7812 */ /* 0x000fc8000780c0ff */
[----:B------:R-:W-:-:S13]  /*11f50*/  PLOP3.LUT P0, PT, P0, P2, PT, 0x2a, 0x0 ;  /* 0x000000000000781c */ /* 0x000fda0000704572 */
[----:B------:R-:W-:Y:S05]  /*11f60*/  @P0 BRA `(.L_x_74) ;  /* 0x0000000000040947 */ /* 0x000fea0003800000 */
[----:B-1-3--:R-:W-:Y:S01]  /*11f70*/  BPT.TRAP 0x1 ;  /* 0x000000040000795c */ /* 0x00afe20000300000 */
.L_x_74:
[----:B------:R-:W-:Y:S01]  /*11f80*/  R2UR UR8, R4 ;  /* 0x00000000040872ca */ /* 0x000fe200000e0000 */
[----:B------:R-:W-:Y:S01]  /*11f90*/  ULDC.64 UR4, c[0x0][0x198] ;  /* 0x0000660000047ab9 */ /* 0x000fe20000000a00 */
[----:B------:R-:W-:Y:S01]  /*11fa0*/  UMOV UR6, 0x0 ;  /* 0x0000000000067882 */ /* 0x000fe20000000000 */
[----:B------:R-:W-:Y:S01]  /*11fb0*/  UIADD3 UR4, UP0, UR4, 0xf0, URZ ;  /* 0x000000f004047890 */ /* 0x000fe2000ff1e03f */
[----:B------:R-:W-:Y:S01]  /*11fc0*/  MOV R4, 0x1 ;  /* 0x0000000100047802 */ /* 0x000fe20000000f00 */
[----:B------:R-:W-:Y:S01]  /*11fd0*/  UMOV UR7, 0x10000000 ;  /* 0x1000000000077882 */ /* 0x000fe20000000000 */
[----:B------:R-:W-:Y:S01]  /*11fe0*/  UMOV UR10, URZ ;  /* 0x0000003f000a7c82 */ /* 0x000fe20008000000 */
[----:B------:R-:W-:Y:S01]  /*11ff0*/  UIADD3.X UR5, URZ, UR5, URZ, UP0, !UPT ;  /* 0x000000053f057290 */ /* 0x000fe200087fe43f */
[----:B------:R-:W-:Y:S01]  /*12000*/  MOV R8, 0x40 ;  /* 0x0000004000087802 */ /* 0x000fe20000000f00 */
[----:B-1----:R-:W-:Y:S01]  /*12010*/  UMOV UR12, UR20 ;  /* 0x00000014000c7c82 */ /* 0x002fe20008000000 */
[----:B---3--:R-:W-:Y:S01]  /*12020*/  UMOV UR13, UR21 ;  /* 0x00000015000d7c82 */ /* 0x008fe20008000000 */
[----:B------:R-:W-:Y:S01]  /*12030*/  UMOV UR34, 0x80 ;  /* 0x0000008000227882 */ /* 0x000fe20000000000 */
[----:B------:R-:W-:Y:S01]  /*12040*/  UMOV UR35, UR11 ;  /* 0x0000000b00237c82 */ /* 0x000fe20008000000 */
[----:B------:R-:W-:-:S02]  /*12050*/  UIADD3 UR9, UR8, 0x38050, URZ ;  /* 0x0003805008097890 */ /* 0x000fc4000fffe03f */
[----:B------:R-:W-:Y:S02]  /*12060*/  UIADD3 UR32, UR8, 0x2000, URZ ;  /* 0x0000200008207890 */ /* 0x000fe4000fffe03f */
[----:B------:R-:W-:Y:S02]  /*12070*/  UIADD3 UR24, UR8, 0x4000, URZ ;  /* 0x0000400008187890 */ /* 0x000fe4000fffe03f */
[----:B------:R-:W-:Y:S01]  /*12080*/  UIADD3 UR16, UR8, 0x6000, URZ ;  /* 0x0000600008107890 */ /* 0x000fe2000fffe03f */
[----:B------:R-:W-:Y:S01]  /*12090*/  UMOV UR36, UR20 ;  /* 0x0000001400247c82 */ /* 0x000fe20008000000 */
[----:B------:R-:W-:Y:S01]  /*120a0*/  UMOV UR37, UR21 ;  /* 0x0000001500257c82 */ /* 0x000fe20008000000 */
[----:B------:R-:W-:Y:S01]  /*120b0*/  UMOV UR33, UR9 ;  /* 0x0000000900217c82 */ /* 0x000fe20008000000 */
[----:B------:R-:W-:Y:S01]  /*120c0*/  UMOV UR26, 0x100 ;  /* 0x00000100001a7882 */ /* 0x000fe20000000000 */
[----:B------:R-:W-:Y:S01]  /*120d0*/  UMOV UR27, UR11 ;  /* 0x0000000b001b7c82 */ /* 0x000fe20008000000 */
[----:B------:R-:W-:Y:S01]  /*120e0*/  UMOV UR28, UR20 ;  /* 0x00000014001c7c82 */ /* 0x000fe20008000000 */
[----:B------:R2:W-:Y:S01]  /*120f0*/  UTMALDG.4D [UR8], [UR4], desc[UR6] ;  /* 0x00000608040075b4 */ /* 0x0005e20008019000 */
[----:B------:R-:W-:Y:S01]  /*12100*/  UMOV UR29, UR21 ;  /* 0x00000015001d7c82 */ /* 0x000fe20008000000 */
[----:B------:R-:W-:Y:S01]  /*12110*/  UMOV UR25, UR9 ;  /* 0x0000000900197c82 */ /* 0x000fe20008000000 */
[----:B------:R-:W-:Y:S01]  /*12120*/  UMOV UR18, 0x180 ;  /* 0x0000018000127882 */ /* 0x000fe20000000000 */
[----:B------:R-:W-:Y:S01]  /*12130*/  UMOV UR19, UR11 ;  /* 0x0000000b00137c82 */ /* 0x000fe20008000000 */
[----:B------:R-:W-:Y:S01]  /*12140*/  UMOV UR17, UR9 ;  /* 0x0000000900117c82 */ /* 0x000fe20008000000 */
[----:B------:R2:W-:Y:S01]  /*12150*/  UTMALDG.4D [UR32], [UR4], desc[UR6] ;  /* 0x00000620040075b4 */ /* 0x0005e20008019000 */
[----:B------:R2:W-:Y:S01]  /*12160*/  UTMALDG.4D [UR24], [UR4], desc[UR6] ;  /* 0x00000618040075b4 */ /* 0x0005e20008019000 */
[----:B------:R2:W-:Y:S02]  /*12170*/  UTMALDG.4D [UR16], [UR4], desc[UR6] ;  /* 0x00000610040075b4 */ /* 0x0005e40008019000 */
[----:B--2---:R-:W-:Y:S01]  /*12180*/  NOP ;  /* 0x0000000000007918 */ /* 0x004fe20000000000 */
.L_x_71:
[----:B-1-3--:R-:W-:Y:S05]  /*12190*/  BSYNC B0 ;  /* 0x0000000000007941 */ /* 0x00afea0003800000 */
.L_x_70:
[----:B------:R-:W1:Y:S01]  /*121a0*/  LDC R3, c[0x0][0x28c] ;  /* 0x0000a300ff037b82 */ /* 0x000e620000000800 */
[----:B------:R-:W-:Y:S01]  /*121b0*/  BSSY B0, `(.L_x_75) ;  /* 0x0000038000007945 */ /* 0x000fe20003800000 */
[----:B-1----:R-:W-:-:S13]  /*121c0*/  ISETP.GT.AND P4, PT, R3, RZ, P3 ;  /* 0x000000ff0300720c */ /* 0x002fda0001f84270 */
[----:B------:R-:W-:Y:S05]  /*121d0*/  @!P4 BRA `(.L_x_76) ;  /* 0x0000000000d4c947 */ /* 0x000fea0003800000 */
[----:B------:R-:W1:Y:S01]  /*121e0*/  S2R R5, SR_CgaCtaId ;  /* 0x0000000000057919 */ /* 0x000e620000008800 */
[----:B------:R-:W-:-:S04]  /*121f0*/  MOV R2, 0x400 ;  /* 0x0000040000027802 */ /* 0x000fc80000000f00 */
[----:B-1----:R-:W-:Y:S02]  /*12200*/  LEA R2, R5, R2, 0x18 ;  /* 0x0000000205027211 */ /* 0x002fe400078ec0ff */
[----:B------:R-:W-:-:S04]  /*12210*/  MOV R5, 0x1 ;  /* 0x0000000100057802 */ /* 0x000fc80000000f00 */
[----:B------:R-:W-:-:S04]  /*12220*/  SHF.L.U32 R5, R5, 0x1f, RZ ;  /* 0x0000001f05057819 */ /* 0x000fc800000006ff */
[----:B------:R-:W1:Y:S02]  /*12230*/  SYNCS.PHASECHK.TRANS64.TRYWAIT P0, [R2+URZ+0x38028], R5 ;  /* 0x03802805020075a7 */ /* 0x000e64000800017f */
[----:B-1----:R-:W-:Y:S05]  /*12240*/  @!P0 BRA `(.L_x_77) ;  /* 0x0000001000e08947 */ /* 0x002fea0003800000 */
.L_x_109:
[----:B------:R-:W-:Y:S01]  /*12250*/  ULOP3.LUT UR4, UR14, 0x2, URZ, 0xfc, !UPT ;  /* 0x000000020e047892 */ /* 0x000fe2000f8efc3f */
[----:B-1----:R-:W-:-:S03]  /*12260*/  @P2 MOV R5, 0x8000 ;  /* 0x0000800000052802 */ /* 0x002fc60000000f00 */
[----:B------:R-:W-:Y:S01]  /*12270*/  UPRMT UR4, UR4, 0x9910, URZ ;  /* 0x0000991004047896 */ /* 0x000fe2000800003f */
[----:B------:R1:W-:Y:S03]  /*12280*/  @P2 SYNCS.ARRIVE.TRANS64 RZ, [R2+URZ+0x38000], R5 ;  /* 0x0380000502ff29a7 */ /* 0x0003e6000800003f */
[----:B------:R-:W-:-:S06]  /*12290*/  UISETP.NE.AND UP0, UPT, UR4, 0x2, UPT ;  /* 0x000000020400788c */ /* 0x000fcc000bf05270 */
[----:B------:R-:W-:-:S13]  /*122a0*/  PLOP3.LUT P0, PT, PT, PT, UP0, 0x80, 0x0 ;  /* 0x000000000000781c */ /* 0x000fda0003f0f008 */
[----:B-1----:R-:W-:Y:S05]  /*122b0*/  @P0 BRA `(.L_x_78) ;  /* 0x0000000000040947 */ /* 0x002fea0003800000 */
[----:B------:R-:W-:Y:S01]  /*122c0*/  BPT.TRAP 0x1 ;  /* 0x000000040000795c */ /* 0x000fe20000300000 */
.L_x_78:
[----:B------:R-:W-:-:S04]  /*122d0*/  LOP3.LUT P0, RZ, R0, 0x1f, RZ, 0xc0, !PT ;  /* 0x0000001f00ff7812 */ /* 0x000fc8000780c0ff */
[----:B------:R-:W-:-:S13]  /*122e0*/  PLOP3.LUT P0, PT, P0, P2, PT, 0x2a, 0x0 ;  /* 0x000000000000781c */ /* 0x000fda0000704572 */
[----:B------:R-:W-:Y:S05]  /*122f0*/  @P0 BRA `(.L_x_79) ;  /* 0x0000000000040947 */ /* 0x000fea0003800000 */
[----:B------:R-:W-:Y:S01]  /*12300*/  BPT.TRAP 0x1 ;  /* 0x000000040000795c */ /* 0x000fe20000300000 */
.L_x_79:
[----:B------:R-:W-:Y:S01]  /*12310*/  R2UR UR24, R2 ;  /* 0x00000000021872ca */ /* 0x000fe200000e0000 */
[----:B------:R-:W-:Y:S01]  /*12320*/  ULDC.64 UR4, c[0x0][0x198] ;  /* 0x0000660000047ab9 */ /* 0x000fe20000000a00 */
[----:B------:R-:W-:Y:S01]  /*12330*/  UMOV UR19, URZ ;  /* 0x0000003f00137c82 */ /* 0x000fe20008000000 */
[----:B------:R-:W-:Y:S01]  /*12340*/  UIADD3 UR4, UP0, UR4, 0x1f0, URZ ;  /* 0x000001f004047890 */ /* 0x000fe2000ff1e03f */
[----:B------:R-:W-:Y:S01]  /*12350*/  MOV R2, 0x1 ;  /* 0x0000000100027802 */ /* 0x000fe20000000f00 */
[----:B------:R-:W-:Y:S01]  /*12360*/  UMOV UR6, 0x0 ;  /* 0x0000000000067882 */ /* 0x000fe20000000000 */
[----:B------:R-:W-:Y:S01]  /*12370*/  UMOV UR7, 0x10000000 ;  /* 0x1000000000077882 */ /* 0x000fe20000000000 */
[----:B------:R-:W-:Y:S01]  /*12380*/  UIADD3.X UR5, URZ, UR5, URZ, UP0, !UPT ;  /* 0x000000053f057290 */ /* 0x000fe200087fe43f */
[----:B------:R-:W-:Y:S01]  /*12390*/  UMOV UR18, URZ ;  /* 0x0000003f00127c82 */ /* 0x000fe20008000000 */
[----:B------:R-:W-:Y:S01]  /*123a0*/  UMOV UR42, 0x80 ;  /* 0x00000080002a7882 */ /* 0x000fe20000000000 */
[----:B------:R-:W-:Y:S01]  /*123b0*/  UMOV UR44, UR20 ;  /* 0x00000014002c7c82 */ /* 0x000fe20008000000 */
[----:B------:R-:W-:-:S02]  /*123c0*/  UMOV UR45, UR21 ;  /* 0x00000015002d7c82 */ /* 0x000fc40008000000 */
[----:B------:R-:W-:Y:S02]  /*123d0*/  UIADD3 UR16, UR24, 0x10000, URZ ;  /* 0x0001000018107890 */ /* 0x000fe4000fffe03f */
[----:B------:R-:W-:Y:S02]  /*123e0*/  UIADD3 UR17, UR24, 0x38000, URZ ;  /* 0x0003800018117890 */ /* 0x000fe4000fffe03f */
[----:B------:R-:W-:Y:S02]  /*123f0*/  UIADD3 UR40, UR24, 0x12000, URZ ;  /* 0x0001200018287890 */ /* 0x000fe4000fffe03f */
[----:B------:R-:W-:Y:S02]  /*12400*/  UIADD3 UR32, UR24, 0x14000, URZ ;  /* 0x0001400018207890 */ /* 0x000fe4000fffe03f */
[----:B------:R-:W-:Y:S01]  /*12410*/  UIADD3 UR24, UR24, 0x16000, URZ ;  /* 0x0001600018187890 */ /* 0x000fe2000fffe03f */
        /* <DEDUP_REMOVED lines=11> */
[----:B------:R-:W-:Y:S01]  /*124d0*/  UMOV UR27, UR19 ;  /* 0x00000013001b7c82 */ /* 0x000fe20008000000 */
[----:B------:R-:W-:Y:S01]  /*124e0*/  UMOV UR25, UR17 ;  /* 0x0000001100197c82 */ /* 0x000fe20008000000 */
[----:B------:R1:W-:Y:S01]  /*124f0*/  UTMALDG.4D [UR40], [UR4], desc[UR6] ;  /* 0x00000628040075b4 */ /* 0x0003e20008019000 */
[----:B------:R1:W-:Y:S01]  /*12500*/  UTMALDG.4D [UR32], [UR4], desc[UR6] ;  /* 0x00000620040075b4 */ /* 0x0003e20008019000 */
[----:B------:R1:W-:Y:S02]  /*12510*/  UTMALDG.4D [UR24], [UR4], desc[UR6] ;  /* 0x00000618040075b4 */ /* 0x0003e40008019000 */
[----:B-1----:R-:W-:Y:S01]  /*12520*/  NOP ;  /* 0x0000000000007918 */ /* 0x002fe20000000000 */
.L_x_76:
[----:B------:R-:W-:Y:S05]  /*12530*/  BSYNC B0 ;  /* 0x0000000000007941 */ /* 0x000fea0003800000 */
.L_x_75:
[----:B------:R-:W-:Y:S04]  /*12540*/  BSSY B0, `(.L_x_80) ;  /* 0x000003a000007945 */ /* 0x000fe80003800000 */
[----:B------:R-:W-:Y:S05]  /*12550*/  @!P3 BRA `(.L_x_81) ;  /* 0x0000000000e0b947 */ /* 0x000fea0003800000 */
[----:B------:R-:W1:Y:S01]  /*12560*/  S2R R6, SR_CgaCtaId ;  /* 0x0000000000067919 */ /* 0x000e620000008800 */
[----:B------:R-:W-:-:S04]  /*12570*/  MOV R5, 0x400 ;  /* 0x0000040000057802 */ /* 0x000fc80000000f00 */
[----:B-1----:R-:W-:Y:S02]  /*12580*/  LEA R7, R6, R5, 0x18 ;  /* 0x0000000506077211 */ /* 0x002fe400078ec0ff */
[----:B------:R-:W-:-:S03]  /*12590*/  MOV R6, 0x1 ;  /* 0x0000000100067802 */ /* 0x000fc60000000f00 */
[----:B------:R-:W-:Y:S01]  /*125a0*/  IMAD R5, R4, 0x8, R7 ;  /* 0x0000000804057824 */ /* 0x000fe200078e0207 */
[----:B------:R-:W-:-:S04]  /*125b0*/  SHF.L.U32 R6, R6, 0x1f, RZ ;  /* 0x0000001f06067819 */ /* 0x000fc800000006ff */
[----:B------:R-:W1:Y:S02]  /*125c0*/  SYNCS.PHASECHK.TRANS64.TRYWAIT P0, [R5+URZ+0x38060], R6 ;  /* 0x03806006050075a7 */ /* 0x000e64000800017f */
[----:B-1----:R-:W-:Y:S05]  /*125d0*/  @!P0 BRA `(.L_x_82) ;  /* 0x0000001000108947 */ /* 0x002fea0003800000 */
.L_x_110:
        /* <DEDUP_REMOVED lines=8> */
.L_x_83:
[----:B------:R-:W-:-:S04]  /*12660*/  LOP3.LUT P0, RZ, R0, 0x1f, RZ, 0xc0, !PT ;  /* 0x0000001f00ff7812 */ /* 0x000fc8000780c0ff */
[----:B------:R-:W-:-:S13]  /*12670*/  PLOP3.LUT P0, PT, P0, P2, PT, 0x2a, 0x0 ;  /* 0x000000000000781c */ /* 0x000fda0000704572 */
[----:B------:R-:W-:Y:S05]  /*12680*/  @P0 BRA `(.L_x_84) ;  /* 0x0000000000040947 */ /* 0x000fea0003800000 */
[----:B------:R-:W-:Y:S01]  /*12690*/  BPT.TRAP 0x1 ;  /* 0x000000040000795c */ /* 0x000fe20000300000 */
.L_x_84:
[----:B------:R-:W-:Y:S01]  /*126a0*/  R2UR UR40, R4 ;  /* 0x00000000042872ca */ /* 0x000fe200000e0000 */
[----:B------:R-:W-:Y:S01]  /*126b0*/  ULDC.64 UR8, c[0x0][0x198] ;  /* 0x0000660000087ab9 */ /* 0x000fe20000000a00 */
[----:B------:R-:W-:Y:S01]  /*126c0*/  R2UR UR5, R7 ;  /* 0x00000000070572ca */ /* 0x000fe200000e0000 */
[----:B------:R-:W-:Y:S01]  /*126d0*/  UIADD3 UR4, UP0, UR8, 0xf0, URZ ;  /* 0x000000f008047890 */ /* 0x000fe2000ff1e03f */
[----:B------:R-:W-:Y:S01]  /*126e0*/  R2UR UR41, R5 ;  /* 0x00000000052972ca */ /* 0x000fe200000e0000 */
[----:B------:R-:W-:Y:S01]  /*126f0*/  UMOV UR6, 0x0 ;  /* 0x0000000000067882 */ /* 0x000fe20000000000 */
[----:B------:R-:W-:Y:S01]  /*12700*/  R2UR UR43, R8 ;  /* 0x00000000082b72ca */ /* 0x000fe200000e0000 */
[----:B------:R-:W-:Y:S01]  /*12710*/  UMOV UR7, 0x10000000 ;  /* 0x1000000000077882 */ /* 0x000fe20000000000 */
[----:B------:R-:W-:Y:S01]  /*12720*/  UMOV UR42, URZ ;  /* 0x0000003f002a7c82 */ /* 0x000fe20008000000 */
[----:B------:R-:W-:Y:S01]  /*12730*/  UMOV UR44, UR20 ;  /* 0x00000014002c7c82 */ /* 0x000fe20008000000 */
[----:B------:R-:W-:Y:S01]  /*12740*/  UMOV UR45, UR21 ;  /* 0x00000015002d7c82 */ /* 0x000fe20008000000 */
[----:B------:R-:W-:Y:S01]  /*12750*/  UMOV UR34, 0x80 ;  /* 0x0000008000227882 */ /* 0x000fe20000000000 */
[----:B------:R-:W-:Y:S01]  /*12760*/  UMOV UR36, UR20 ;  /* 0x0000001400247c82 */ /* 0x000fe20008000000 */
[----:B------:R-:W-:Y:S01]  /*12770*/  UMOV UR37, UR21 ;  /* 0x0000001500257c82 */ /* 0x000fe20008000000 */
[----:B------:R-:W-:Y:S01]  /*12780*/  UMOV UR26, 0x100 ;  /* 0x00000100001a7882 */ /* 0x000fe20000000000 */
[----:B------:R-:W-:-:S02]  /*12790*/  ULEA UR40, UR40, UR5, 0xf ;  /* 0x0000000528287291 */ /* 0x000fc4000f8e783f */
[----:B------:R-:W-:Y:S02]  /*127a0*/  UIADD3 UR41, UR41, 0x38050, URZ ;  /* 0x0003805029297890 */ /* 0x000fe4000fffe03f */
[----:B------:R-:W-:Y:S02]  /*127b0*/  UIADD3 UR43, UR11, UR43, URZ ;  /* 0x0000002b0b2b7290 */ /* 0x000fe4000fffe03f */
[----:B------:R-:W-:Y:S02]  /*127c0*/  UIADD3.X UR5, URZ, UR9, URZ, UP0, !UPT ;  /* 0x000000093f057290 */ /* 0x000fe400087fe43f */
[----:B------:R-:W-:Y:S02]  /*127d0*/  UIADD3 UR32, UR40, 0x2000, URZ ;  /* 0x0000200028207890 */ /* 0x000fe4000fffe03f */
[----:B------:R-:W-:Y:S02]  /*127e0*/  UIADD3 UR24, UR40, 0x4000, URZ ;  /* 0x0000400028187890 */ /* 0x000fe4000fffe03f */
[----:B------:R-:W-:Y:S01]  /*127f0*/  UIADD3 UR16, UR40, 0x6000, URZ ;  /* 0x0000600028107890 */ /* 0x000fe2000fffe03f */
[----:B------:R-:W-:Y:S01]  /*12800*/  UMOV UR33, UR41 ;  /* 0x0000002900217c82 */ /* 0x000fe20008000000 */
[----:B------:R-:W-:Y:S01]  /*12810*/  UMOV UR35, UR43 ;  /* 0x0000002b00237c82 */ /* 0x000fe20008000000 */
        /* <DEDUP_REMOVED lines=11> */
[----:B-1----:R-:W-:Y:S01]  /*128d0*/  NOP ;  /* 0x0000000000007918 */ /* 0x002fe20000000000 */
.L_x_81:
[----:B------:R-:W-:Y:S05]  /*128e0*/  BSYNC B0 ;  /* 0x0000000000007941 */ /* 0x000fea0003800000 */
.L_x_80:
[----:B------:R-:W-:Y:S01]  /*128f0*/  BSSY B0, `(.L_x_85) ;  /* 0x0000027000007945 */ /* 0x000fe20003800000 */
[----:B------:R-:W-:-:S03]  /*12900*/  MOV R8, RZ ;  /* 0x000000ff00087202 */ /* 0x000fc60000000f00 */
[----:B------:R-:W-:Y:S05]  /*12910*/  @!P4 BRA `(.L_x_86) ;  /* 0x000000000090c947 */ /* 0x000fea0003800000 */
[----:B------:R-:W1:Y:S01]  /*12920*/  S2R R5, SR_CgaCtaId ;  /* 0x0000000000057919 */ /* 0x000e620000008800 */
[----:B------:R-:W-:Y:S02]  /*12930*/  MOV R4, 0x400 ;  /* 0x0000040000047802 */ /* 0x000fe40000000f00 */
[----:B------:R-:W-:-:S04]  /*12940*/  MOV R7, 0x1 ;  /* 0x0000000100077802 */ /* 0x000fc80000000f00 */
[----:B------:R-:W-:Y:S02]  /*12950*/  SHF.L.U32 R7, R7, 0x1f, RZ ;  /* 0x0000001f07077819 */ /* 0x000fe400000006ff */
[----:B-1----:R-:W-:-:S04]  /*12960*/  LEA R5, R5, R4, 0x18 ;  /* 0x0000000405057211 */ /* 0x002fc800078ec0ff */
[----:B------:R-:W-:-:S04]  /*12970*/  LEA R4, R2, R5, 0x3 ;  /* 0x0000000502047211 */ /* 0x000fc800078e18ff */
[----:B------:R-:W1:Y:S02]  /*12980*/  SYNCS.PHASECHK.TRANS64.TRYWAIT P0, [R4+URZ+0x38028], R7 ;  /* 0x03802807040075a7 */ /* 0x000e64000800017f */
[----:B-1----:R-:W-:Y:S05]  /*12990*/  @!P0 BRA `(.L_x_87) ;  /* 0x0000000c00348947 */ /* 0x002fea0003800000 */
.L_x_111:
        /* <DEDUP_REMOVED lines=8> */
.L_x_88:
[----:B------:R-:W-:-:S04]  /*12a20*/  LOP3.LUT P0, RZ, R0, 0x1f, RZ, 0xc0, !PT ;  /* 0x0000001f00ff7812 */ /* 0x000fc8000780c0ff */
[----:B------:R-:W-:-:S13]  /*12a30*/  PLOP3.LUT P0, PT, P0, P2, PT, 0x2a, 0x0 ;  /* 0x000000000000781c */ /* 0x000fda0000704572 */
[----:B------:R-:W-:Y:S05]  /*12a40*/  @P0 BRA `(.L_x_89) ;  /* 0x0000000000040947 */ /* 0x000fea0003800000 */
[----:B------:R-:W-:Y:S01]  /*12a50*/  BPT.TRAP 0x1 ;  /* 0x000000040000795c */ /* 0x000fe20000300000 */
.L_x_89:
[----:B------:R-:W-:Y:S01]  /*12a60*/  LEA R5, R2, R5, 0xf ;  /* 0x0000000502057211 */ /* 0x000fe200078e78ff */
[----:B------:R-:W-:Y:S01]  /*12a70*/  ULDC.64 UR4, c[0x0][0x198] ;  /* 0x0000660000047ab9 */ /* 0x000fe20000000a00 */
[----:B------:R-:W-:Y:S01]  /*12a80*/  R2UR UR17, R4 ;  /* 0x00000000041172ca */ /* 0x000fe200000e0000 */
[----:B------:R-:W-:Y:S01]  /*12a90*/  UIADD3 UR4, UP0, UR4, 0x2f0, URZ ;  /* 0x000002f004047890 */ /* 0x000fe2000ff1e03f */
[----:B------:R-:W-:Y:S01]  /*12aa0*/  R2UR UR16, R5 ;  /* 0x00000000051072ca */ /* 0x000fe200000e0000 */
[----:B------:R-:W-:Y:S01]  /*12ab0*/  UMOV UR6, 0x0 ;  /* 0x0000000000067882 */ /* 0x000fe20000000000 */
[----:B------:R-:W-:Y:S01]  /*12ac0*/  UMOV UR7, 0x10000000 ;  /* 0x1000000000077882 */ /* 0x000fe20000000000 */
[----:B------:R-:W-:Y:S01]  /*12ad0*/  UIADD3.X UR5, URZ, UR5, URZ, UP0, !UPT ;  /* 0x000000053f057290 */ /* 0x000fe200087fe43f */
[----:B------:R-:W-:Y:S01]  /*12ae0*/  VIADD R2, R2, 0x1 ;  /* 0x0000000102027836 */ /* 0x000fe20000000000 */
[----:B------:R-:W-:Y:S01]  /*12af0*/  UMOV UR18, URZ ;  /* 0x0000003f00127c82 */ /* 0x000fe20008000000 */
[----:B------:R-:W-:Y:S01]  /*12b00*/  UMOV UR19, URZ ;  /* 0x0000003f00137c82 */ /* 0x000fe20008000000 */
[----:B------:R-:W-:-:S04]  /*12b10*/  MOV R8, 0x1 ;  /* 0x0000000100087802 */ /* 0x000fc80000000f00 */
[----:B------:R-:W-:Y:S02]  /*12b20*/  UIADD3 UR17, UR17, 0x38000, URZ ;  /* 0x0003800011117890 */ /* 0x000fe4000fffe03f */
[----:B------:R-:W-:-:S09]  /*12b30*/  UIADD3 UR16, UR16, 0x10000, URZ ;  /* 0x0001000010107890 */ /* 0x000fd2000fffe03f */
[----:B------:R1:W-:Y:S02]  /*12b40*/  UTMALDG.4D [UR16], [UR4], desc[UR6] ;  /* 0x00000610040075b4 */ /* 0x0003e40008019000 */
[----:B-1----:R-:W-:Y:S01]  /*12b50*/  NOP ;  /* 0x0000000000007918 */ /* 0x002fe20000000000 */
.L_x_86:
[----:B------:R-:W-:Y:S05]  /*12b60*/  BSYNC B0 ;  /* 0x0000000000007941 */ /* 0x000fea0003800000 */
.L_x_85:
[----:B------:R-:W-:-:S13]  /*12b70*/  ISETP.GE.AND P0, PT, R3, 0x41, PT ;  /* 0x000000410300780c */ /* 0x000fda0003f06270 */
[----:B------:R-:W-:Y:S05]  /*12b80*/  @!P0 EXIT ;  /* 0x000000000000894d */ /* 0x000fea0003800000 */
[----:B------:R-:W-:Y:S01]  /*12b90*/  IADD3 R3, R3, 0x3f, RZ ;  /* 0x0000003f03037810 */ /* 0x000fe20007ffe0ff */
[----:B------:R-:W-:Y:S01]  /*12ba0*/  BSSY B0, `(.L_x_90) ;  /* 0x0000070000007945 */ /* 0x000fe20003800000 */
[----:B------:R-:W-:Y:S02]  /*12bb0*/  LOP3.LUT P0, RZ, R0, 0x1f, RZ, 0xc0, !PT ;  /* 0x0000001f00ff7812 */ /* 0x000fe4000780c0ff */
[----:B------:R-:W-:Y:S02]  /*12bc0*/  SHF.R.S32.HI R0, RZ, 0x1f, R3 ;  /* 0x0000001fff007819 */ /* 0x000fe40000011403 */
[----:B------:R-:W-:Y:S02]  /*12bd0*/  PLOP3.LUT P0, PT, P0, P2, PT, 0x2a, 0x0 ;  /* 0x000000000000781c */ /* 0x000fe40000704572 */
[----:B------:R-:W-:Y:S02]  /*12be0*/  LEA.HI R0, R0, R3, RZ, 0x6 ;  /* 0x0000000300007211 */ /* 0x000fe400078f30ff */
[----:B------:R-:W-:-:S02]  /*12bf0*/  MOV R3, UR14 ;  /* 0x0000000e00037c02 */ /* 0x000fc40008000f00 */
[----:B------:R-:W-:Y:S02]  /*12c00*/  SHF.R.S32.HI R4, RZ, 0x6, R0 ;  /* 0x00000006ff047819 */ /* 0x000fe40000011400 */
[----:B------:R-:W-:Y:S02]  /*12c10*/  LOP3.LUT R0, R3, 0x2, RZ, 0xfc, !PT ;  /* 0x0000000203007812 */ /* 0x000fe400078efcff */
[----:B------:R-:W-:Y:S02]  /*12c20*/  SHF.L.U32 R4, R4, 0x1, RZ ;  /* 0x0000000104047819 */ /* 0x000fe400000006ff */
[----:B------:R-:W-:-:S07]  /*12c30*/  MOV R3, 0x1 ;  /* 0x0000000100037802 */ /* 0x000fce0000000f00 */
.L_x_101:
[----:B------:R-:W-:Y:S04]  /*12c40*/  BSSY B1, `(.L_x_91) ;  /* 0x000003a000017945 */ /* 0x000fe80003800000 */
[----:B------:R-:W-:Y:S05]  /*12c50*/  @!P3 BRA `(.L_x_92) ;  /* 0x0000000000e0b947 */ /* 0x000fea0003800000 */
[----:B------:R-:W1:Y:S01]  /*12c60*/  S2R R6, SR_CgaCtaId ;  /* 0x0000000000067919 */ /* 0x000e620000008800 */
[----:B------:R-:W-:-:S04]  /*12c70*/  MOV R5, 0x400 ;  /* 0x0000040000057802 */ /* 0x000fc80000000f00 */
[----:B-1----:R-:W-:Y:S02]  /*12c80*/  LEA R7, R6, R5, 0x18 ;  /* 0x0000000506077211 */ /* 0x002fe400078ec0ff */
[----:B------:R-:W-:Y:S02]  /*12c90*/  SHF.L.U32 R5, R3, 0x1f, RZ ;  /* 0x0000001f03057819 */ /* 0x000fe400000006ff */
[----:B------:R-:W-:-:S04]  /*12ca0*/  LEA R6, R2, R7, 0x3 ;  /* 0x0000000702067211 */ /* 0x000fc800078e18ff */
[----:B------:R-:W1:Y:S02]  /*12cb0*/  SYNCS.PHASECHK.TRANS64.TRYWAIT P4, [R6+URZ+0x38028], R5 ;  /* 0x03802805060075a7 */ /* 0x000e64000808017f */
[----:B-1----:R-:W-:Y:S05]  /*12cc0*/  @!P4 BRA `(.L_x_93) ;  /* 0x00000008007cc947 */ /* 0x002fea0003800000 */
.L_x_112:
[----:B-1----:R-:W-:-:S04]  /*12cd0*/  @P2 IMAD.MOV.U32 R5, RZ, RZ, 0x8000 ;  /* 0x00008000ff052424 */ /* 0x002fc800078e00ff */
[----:B------:R1:W-:Y:S02]  /*12ce0*/  @P2 SYNCS.ARRIVE.TRANS64 RZ, [R6+URZ+0x38000], R5 ;  /* 0x0380000506ff29a7 */ /* 0x0003e4000800003f */
[----:B-1----:R-:W-:-:S04]  /*12cf0*/  PRMT R5, R0, 0x9910, RZ ;  /* 0x0000991000057816 */ /* 0x002fc800000000ff */
[----:B------:R-:W-:-:S13]  /*12d00*/  ISETP.NE.AND P4, PT, R5, 0x2, PT ;  /* 0x000000020500780c */ /* 0x000fda0003f85270 */
[----:B------:R-:W-:Y:S05]  /*12d10*/  @P4 BRA `(.L_x_94) ;  /* 0x0000000000044947 */ /* 0x000fea0003800000 */
[----:B------:R-:W-:Y:S01]  /*12d20*/  BPT.TRAP 0x1 ;  /* 0x000000040000795c */ /* 0x000fe20000300000 */
.L_x_94:
[----:B------:R-:W-:Y:S05]  /*12d30*/  @P0 BRA `(.L_x_95) ;  /* 0x0000000000040947 */ /* 0x000fea0003800000 */
[----:B------:R-:W-:Y:S01]  /*12d40*/  BPT.TRAP 0x1 ;  /* 0x000000040000795c */ /* 0x000fe20000300000 */
.L_x_95:
[----:B------:R-:W-:Y:S01]  /*12d50*/  LEA R7, R2, R7, 0xf ;  /* 0x0000000702077211 */ /* 0x000fe200078e78ff */
[----:B------:R-:W-:Y:S01]  /*12d60*/  ULDC.64 UR4, c[0x0][0x198] ;  /* 0x0000660000047ab9 */ /* 0x000fe20000000a00 */
[----:B------:R-:W-:Y:S01]  /*12d70*/  R2UR UR17, R6 ;  /* 0x00000000061172ca */ /* 0x000fe200000e0000 */
[----:B------:R-:W-:Y:S01]  /*12d80*/  UIADD3 UR4, UP0, UR4, 0x1f0, URZ ;  /* 0x000001f004047890 */ /* 0x000fe2000ff1e03f */
[----:B------:R-:W-:Y:S01]  /*12d90*/  R2UR UR19, R8 ;  /* 0x00000000081372ca */ /* 0x000fe200000e0000 */
[----:B------:R-:W-:Y:S01]  /*12da0*/  UMOV UR6, 0x0 ;  /* 0x0000000000067882 */ /* 0x000fe20000000000 */
[----:B------:R-:W-:Y:S01]  /*12db0*/  R2UR UR24, R7 ;  /* 0x00000000071872ca */ /* 0x000fe200000e0000 */
[----:B------:R-:W-:Y:S01]  /*12dc0*/  UIADD3.X UR5, URZ, UR5, URZ, UP0, !UPT ;  /* 0x000000053f057290 */ /* 0x000fe200087fe43f */
[----:B------:R-:W-:Y:S01]  /*12dd0*/  IADD3 R5, R2, 0x1, RZ ;  /* 0x0000000102057810 */ /* 0x000fe20007ffe0ff */
[----:B------:R-:W-:Y:S01]  /*12de0*/  UMOV UR7, 0x10000000 ;  /* 0x1000000000077882 */ /* 0x000fe20000000000 */
[----:B------:R-:W-:Y:S01]  /*12df0*/  UMOV UR18, URZ ;  /* 0x0000003f00127c82 */ /* 0x000fe20008000000 */
[----:B------:R-:W-:Y:S01]  /*12e00*/  UMOV UR42, 0x80 ;  /* 0x00000080002a7882 */ /* 0x000fe20000000000 */
[----:B------:R-:W-:Y:S01]  /*12e10*/  UMOV UR44, UR20 ;  /* 0x00000014002c7c82 */ /* 0x000fe20008000000 */
[----:B------:R-:W-:Y:S01]  /*12e20*/  UMOV UR45, UR21 ;  /* 0x00000015002d7c82 */ /* 0x000fe20008000000 */
[----:B------:R-:W-:Y:S01]  /*12e30*/  UMOV UR34, 0x100 ;  /* 0x0000010000227882 */ /* 0x000fe20000000000 */
[----:B------:R-:W-:Y:S01]  /*12e40*/  UIADD3 UR17, UR17, 0x38000, URZ ;  /* 0x0003800011117890 */ /* 0x000fe2000fffe03f */
[----:B------:R-:W-:Y:S01]  /*12e50*/  ISETP.NE.AND P4, PT, R5, 0x5, PT ;  /* 0x000000050500780c */ /* 0x000fe20003f85270 */
[----:B------:R-:W-:-:S02]  /*12e60*/  USHF.L.U32 UR19, UR19, 0x6, URZ ;  /* 0x0000000613137899 */ /* 0x000fc4000800063f */
[----:B------:R-:W-:Y:S01]  /*12e70*/  UIADD3 UR16, UR24, 0x10000, URZ ;  /* 0x0001000018107890 */ /* 0x000fe2000fffe03f */
[----:B------:R-:W-:Y:S01]  /*12e80*/  SEL R2, RZ, 0x1, P4 ;  /* 0x00000001ff027807 */ /* 0x000fe20002000000 */
[----:B------:R-:W-:Y:S02]  /*12e90*/  UIADD3 UR40, UR24, 0x12000, URZ ;  /* 0x0001200018287890 */ /* 0x000fe4000fffe03f */
[----:B------:R-:W-:Y:S01]  /*12ea0*/  UIADD3 UR32, UR24, 0x14000, URZ ;  /* 0x0001400018207890 */ /* 0x000fe2000fffe03f */
[----:B------:R-:W-:Y:S01]  /*12eb0*/  LOP3.LUT R3, R3, R2, RZ, 0x3c, !PT ;  /* 0x0000000203037212 */ /* 0x000fe200078e3cff */
[----:B------:R-:W-:Y:S01]  /*12ec0*/  UIADD3 UR24, UR24, 0x16000, URZ ;  /* 0x0001600018187890 */ /* 0x000fe2000fffe03f */
[----:B------:R-:W-:Y:S01]  /*12ed0*/  SEL R2, R5, RZ, P4 ;  /* 0x000000ff05027207 */ /* 0x000fe20002000000 */
        /* <DEDUP_REMOVED lines=16> */
.L_x_92:
[----:B------:R-:W-:Y:S05]  /*12fe0*/  BSYNC B1 ;  /* 0x0000000000017941 */ /* 0x000fea0003800000 */
.L_x_91:
[----:B------:R-:W-:Y:S01]  /*12ff0*/  ISETP.LT.OR P4, PT, R4, 0x4, !P3 ;  /* 0x000000040400780c */ /* 0x000fe20005f81670 */
[----:B------:R-:W-:-:S12]  /*13000*/  BSSY B1, `(.L_x_96) ;  /* 0x0000026000017945 */ /* 0x000fd80003800000 */
[----:B------:R-:W-:Y:S05]  /*13010*/  @P4 BRA `(.L_x_97) ;  /* 0x0000000000904947 */ /* 0x000fea0003800000 */
[----:B------:R-:W1:Y:S01]  /*13020*/  S2R R6, SR_CgaCtaId ;  /* 0x0000000000067919 */ /* 0x000e620000008800 */
[----:B------:R-:W-:Y:S02]  /*13030*/  MOV R5, 0x400 ;  /* 0x0000040000057802 */ /* 0x000fe40000000f00 */
[----:B------:R-:W-:Y:S02]  /*13040*/  SHF.L.U32 R7, R3, 0x1f, RZ ;  /* 0x0000001f03077819 */ /* 0x000fe400000006ff */
[----:B-1----:R-:W-:-:S04]  /*13050*/  LEA R5, R6, R5, 0x18 ;  /* 0x0000000506057211 */ /* 0x002fc800078ec0ff */
[----:B------:R-:W-:-:S04]  /*13060*/  LEA R6, R2, R5, 0x3 ;  /* 0x0000000502067211 */ /* 0x000fc800078e18ff */
[----:B------:R-:W1:Y:S02]  /*13070*/  SYNCS.PHASECHK.TRANS64.TRYWAIT P4, [R6+URZ+0x38028], R7 ;  /* 0x03802807060075a7 */ /* 0x000e64000808017f */
[----:B-1----:R-:W-:Y:S05]  /*13080*/  @!P4 BRA `(.L_x_98) ;  /* 0x0000000400a0c947 */ /* 0x002fea0003800000 */
.L_x_113:
[----:B-1----:R-:W-:-:S04]  /*13090*/  @P1 MOV R7, 0x8000 ;  /* 0x0000800000071802 */ /* 0x002fc80000000f00 */
[----:B------:R1:W-:Y:S02]  /*130a0*/  @P1 SYNCS.ARRIVE.TRANS64 RZ, [R6+URZ+0x38000], R7 ;  /* 0x0380000706ff19a7 */ /* 0x0003e4000800003f */
[----:B-1----:R-:W-:-:S04]  /*130b0*/  PRMT R7, R0, 0x9910, RZ ;  /* 0x0000991000077816 */ /* 0x002fc800000000ff */
[----:B------:R-:W-:-:S13]  /*130c0*/  ISETP.NE.AND P4, PT, R7, 0x2, PT ;  /* 0x000000020700780c */ /* 0x000fda0003f85270 */
[----:B------:R-:W-:Y:S05]  /*130d0*/  @P4 BRA `(.L_x_99) ;  /* 0x0000000000044947 */ /* 0x000fea0003800000 */
[----:B------:R-:W-:Y:S01]  /*130e0*/  BPT.TRAP 0x1 ;  /* 0x000000040000795c */ /* 0x000fe20000300000 */
.L_x_99:
[----:B------:R-:W-:Y:S05]  /*130f0*/  @P0 BRA `(.L_x_100) ;  /* 0x0000000000040947 */ /* 0x000fea0003800000 */
[----:B------:R-:W-:Y:S01]  /*13100*/  BPT.TRAP 0x1 ;  /* 0x000000040000795c */ /* 0x000fe20000300000 */
.L_x_100:
        /* <DEDUP_REMOVED lines=11> */
[----:B------:R-:W-:Y:S01]  /*131c0*/  VIADD R8, R8, 0x1 ;  /* 0x0000000108087836 */ /* 0x000fe20000000000 */
[----:B------:R-:W-:-:S03]  /*131d0*/  ISETP.NE.AND P4, PT, R2, 0x5, PT ;  /* 0x000000050200780c */ /* 0x000fc60003f85270 */
[----:B------:R-:W-:Y:S01]  /*131e0*/  UIADD3 UR17, UR17, 0x38000, URZ ;  /* 0x0003800011117890 */ /* 0x000fe2000fffe03f */
[----:B------:R-:W-:Y:S01]  /*131f0*/  SEL R6, RZ, 0x1, P4 ;  /* 0x00000001ff067807 */ /* 0x000fe20002000000 */
[----:B------:R-:W-:Y:S01]  /*13200*/  UIADD3 UR16, UR16, 0x10000, URZ ;  /* 0x0001000010107890 */ /* 0x000fe2000fffe03f */
[----:B------:R-:W-:Y:S01]  /*13210*/  SEL R2, R2, RZ, P4 ;  /* 0x000000ff02027207 */ /* 0x000fe20002000000 */
[----:B------:R-:W-:Y:S01]  /*13220*/  USHF.L.U32 UR18, UR18, 0x6, URZ ;  /* 0x0000000612127899 */ /* 0x000fe2000800063f */
[----:B------:R-:W-:-:S08]  /*13230*/  LOP3.LUT R3, R3, R6, RZ, 0x3c, !PT ;  /* 0x0000000603037212 */ /* 0x000fd000078e3cff */
[----:B------:R1:W-:Y:S02]  /*13240*/  UTMALDG.4D [UR16], [UR4], desc[UR6] ;  /* 0x00000610040075b4 */ /* 0x0003e40008019000 */
[----:B-1----:R-:W-:Y:S01]  /*13250*/  NOP ;  /* 0x0000000000007918 */ /* 0x002fe20000000000 */
.L_x_97:
[----:B------:R-:W-:Y:S05]  /*13260*/  BSYNC B1 ;  /* 0x0000000000017941 */ /* 0x000fea0003800000 */
.L_x_96:
[C---:B------:R-:W-:Y:S02]  /*13270*/  ISETP.GT.AND P4, PT, R4.reuse, 0x4, PT ;  /* 0x000000040400780c */ /* 0x040fe40003f84270 */
[----:B------:R-:W-:-:S11]  /*13280*/  IADD3 R4, R4, -0x2, RZ ;  /* 0xfffffffe04047810 */ /* 0x000fd60007ffe0ff */
[----:B------:R-:W-:Y:S05]  /*13290*/  @P4 BRA `(.L_x_101) ;  /* 0xfffffff800684947 */ /* 0x000fea000383ffff */
[----:B------:R-:W-:Y:S05]  /*132a0*/  BSYNC B0 ;  /* 0x0000000000007941 */ /* 0x000fea0003800000 */
.L_x_90:
[----:B------:R-:W-:Y:S05]  /*132b0*/  EXIT ;  /* 0x000000000000794d */ /* 0x000fea0003800000 */
.L_x_15:
[----:B-1----:R-:W-:-:S04]  /*132c0*/  MOV R3, UR5 ;  /* 0x0000000500037c02 */ /* 0x002fc80008000f00 */
[----:B------:R1:W2:Y:S03]  /*132d0*/  SYNCS.PHASECHK.TRANS64.TRYWAIT P1, [R3+URZ+0x38050], R2 ;  /* 0x03805002030075a7 */ /* 0x0002a6000802017f */
[----:B--2---:R-:W-:Y:S05]  /*132e0*/  @!P1 NANOSLEEP.SYNCS 0x989680 ;  /* 0x009896800000995d */ /* 0x004fea0003900000 */
[----:B------:R-:W2:Y:S02]  /*132f0*/  @!P1 SYNCS.PHASECHK.TRANS64 P1, [R3+URZ+0x38050], R2 ;  /* 0x03805002030095a7 */ /* 0x000ea4000802007f */
[----:B--2---:R-:W-:Y:S05]  /*13300*/  @!P1 BRA `(.L_x_15) ;  /* 0xfffffffc00ec9947 */ /* 0x004fea000383ffff */
[----:B------:R-:W-:Y:S05]  /*13310*/  BRA `(.L_x_102) ;  /* 0xfffffed800ec7947 */ /* 0x000fea000383ffff */
.L_x_17:
[----:B------:R-:W-:-:S13]  /*13320*/  R2UR UR4, R16 ;  /* 0x00000000100472ca */ /* 0x000fda00000e0000 */
[----:B-1----:R-:W-:-:S04]  /*13330*/  MOV R3, UR4 ;  /* 0x0000000400037c02 */ /* 0x002fc80008000f00 */
[----:B------:R1:W2:Y:S03]  /*13340*/  SYNCS.PHASECHK.TRANS64.TRYWAIT P1, [R3+URZ+0x38000], R2 ;  /* 0x03800002030075a7 */ /* 0x0002a6000802017f */
[----:B--2---:R-:W-:Y:S05]  /*13350*/  @!P1 NANOSLEEP.SYNCS 0x989680 ;  /* 0x009896800000995d */ /* 0x004fea0003900000 */
[----:B------:R-:W2:Y:S02]  /*13360*/  @!P1 SYNCS.PHASECHK.TRANS64 P1, [R3+URZ+0x38000], R2 ;  /* 0x03800002030095a7 */ /* 0x000ea4000802007f */
[----:B--2---:R-:W-:Y:S05]  /*13370*/  @!P1 BRA `(.L_x_17) ;  /* 0xfffffffc00e89947 */ /* 0x004fea000383ffff */
[----:B------:R-:W-:Y:S05]  /*13380*/  BRA `(.L_x_103) ;  /* 0xfffffed800f07947 */ /* 0x000fea000383ffff */
.L_x_18:
[----:B-1----:R-:W-:-:S04]  /*13390*/  MOV R4, UR9 ;  /* 0x0000000900047c02 */ /* 0x002fc80008000f00 */
[----:B------:R1:W2:Y:S03]  /*133a0*/  SYNCS.PHASECHK.TRANS64.TRYWAIT P1, [R4+URZ], R3 ;  /* 0x00000003040075a7 */ /* 0x0002a6000802017f */
[----:B--2---:R-:W-:Y:S05]  /*133b0*/  @!P1 NANOSLEEP.SYNCS 0x989680 ;  /* 0x009896800000995d */ /* 0x004fea0003900000 */
[----:B------:R-:W2:Y:S02]  /*133c0*/  @!P1 SYNCS.PHASECHK.TRANS64 P1, [R4+URZ], R3 ;  /* 0x00000003040095a7 */ /* 0x000ea4000802007f */
[----:B--2---:R-:W-:Y:S05]  /*133d0*/  @!P1 BRA `(.L_x_18) ;  /* 0xfffffffc00ec9947 */ /* 0x004fea000383ffff */
[----:B------:R-:W-:Y:S05]  /*133e0*/  BRA `(.L_x_104) ;  /* 0xfffffed800fc7947 */ /* 0x000fea000383ffff */
.L_x_20:
[----:B------:R-:W-:-:S13]  /*133f0*/  R2UR UR6, R16 ;  /* 0x00000000100672ca */ /* 0x000fda00000e0000 */
[----:B-1----:R-:W-:-:S04]  /*13400*/  MOV R3, UR6 ;  /* 0x0000000600037c02 */ /* 0x002fc80008000f00 */
[----:B------:R1:W2:Y:S03]  /*13410*/  SYNCS.PHASECHK.TRANS64.TRYWAIT P1, [R3+URZ+0x38008], R2 ;  /* 0x03800802030075a7 */ /* 0x0002a6000802017f */
[----:B--2---:R-:W-:Y:S05]  /*13420*/  @!P1 NANOSLEEP.SYNCS 0x989680 ;  /* 0x009896800000995d */ /* 0x004fea0003900000 */
[----:B------:R-:W2:Y:S02]  /*13430*/  @!P1 SYNCS.PHASECHK.TRANS64 P1, [R3+URZ+0x38008], R2 ;  /* 0x03800802030095a7 */ /* 0x000ea4000802007f */
[----:B--2---:R-:W-:Y:S05]  /*13440*/  @!P1 BRA `(.L_x_20) ;  /* 0xfffffffc00e89947 */ /* 0x004fea000383ffff */
[----:B------:R-:W-:Y:S05]  /*13450*/  BRA `(.L_x_105) ;  /* 0xfffffefc00b07947 */ /* 0x000fea000383ffff */
.L_x_25:
[----:B-1----:R-:W-:-:S04]  /*13460*/  MOV R4, UR6 ;  /* 0x0000000600047c02 */ /* 0x002fc80008000f00 */
[----:B------:R1:W2:Y:S03]  /*13470*/  SYNCS.PHASECHK.TRANS64.TRYWAIT P2, [R4+URZ+0x38000], R3 ;  /* 0x03800003040075a7 */ /* 0x0002a6000804017f */
[----:B--2---:R-:W-:Y:S05]  /*13480*/  @!P2 NANOSLEEP.SYNCS 0x989680 ;  /* 0x009896800000a95d */ /* 0x004fea0003900000 */
[----:B------:R-:W2:Y:S02]  /*13490*/  @!P2 SYNCS.PHASECHK.TRANS64 P2, [R4+URZ+0x38000], R3 ;  /* 0x038000030400a5a7 */ /* 0x000ea4000804007f */
[----:B--2---:R-:W-:Y:S05]  /*134a0*/  @!P2 BRA `(.L_x_25) ;  /* 0xfffffffc00eca947 */ /* 0x004fea000383ffff */
[----:B------:R-:W-:Y:S05]  /*134b0*/  BRA `(.L_x_106) ;  /* 0xffffff1c00247947 */ /* 0x000fea000383ffff */
.L_x_29:
[----:B-1----:R-:W-:-:S04]  /*134c0*/  IMAD.U32 R0, RZ, RZ, UR7 ;  /* 0x00000007ff007e24 */ /* 0x002fc8000f8e00ff */
[----:B------:R1:W2:Y:S03]  /*134d0*/  SYNCS.PHASECHK.TRANS64.TRYWAIT P2, [R0+URZ+0x38000], R8 ;  /* 0x03800008000075a7 */ /* 0x0002a6000804017f */
[----:B--2---:R-:W-:Y:S05]  /*134e0*/  @!P2 NANOSLEEP.SYNCS 0x989680 ;  /* 0x009896800000a95d */ /* 0x004fea0003900000 */
[----:B------:R-:W2:Y:S02]  /*134f0*/  @!P2 SYNCS.PHASECHK.TRANS64 P2, [R0+URZ+0x38000], R8 ;  /* 0x038000080000a5a7 */ /* 0x000ea4000804007f */
[----:B--2---:R-:W-:Y:S05]  /*13500*/  @!P2 BRA `(.L_x_29) ;  /* 0xfffffffc00eca947 */ /* 0x004fea000383ffff */
[----:B------:R-:W-:Y:S05]  /*13510*/  BRA `(.L_x_28) ;  /* 0xffffff60003c7947 */ /* 0x000fea000383ffff */
.L_x_45:
[----:B-1----:R-:W-:-:S04]  /*13520*/  MOV R3, UR4 ;  /* 0x0000000400037c02 */ /* 0x002fc80008000f00 */
[----:B------:R1:W2:Y:S03]  /*13530*/  SYNCS.PHASECHK.TRANS64.TRYWAIT P0, [R3+URZ+0x38098], R0 ;  /* 0x03809800030075a7 */ /* 0x0002a6000800017f */
[----:B--2---:R-:W-:Y:S05]  /*13540*/  @!P0 NANOSLEEP.SYNCS 0x989680 ;  /* 0x009896800000895d */ /* 0x004fea0003900000 */
[----:B------:R-:W2:Y:S02]  /*13550*/  @!P0 SYNCS.PHASECHK.TRANS64 P0, [R3+URZ+0x38098], R0 ;  /* 0x03809800030085a7 */ /* 0x000ea4000800007f */
[----:B--2---:R-:W-:Y:S05]  /*13560*/  @!P0 BRA `(.L_x_45) ;  /* 0xfffffffc00ec8947 */ /* 0x004fea000383ffff */
[----:B------:R-:W-:Y:S05]  /*13570*/  BRA `(.L_x_107) ;  /* 0xffffffac00247947 */ /* 0x000fea000383ffff */
.L_x_72:
[----:B--2---:R2:W4:Y:S02]  /*13580*/  SYNCS.PHASECHK.TRANS64.TRYWAIT P0, [R4+URZ+0x38060], R3 ;  /* 0x03806003040075a7 */ /* 0x004524000800017f */
[----:B----4-:R-:W-:Y:S05]  /*13590*/  @!P0 NANOSLEEP.SYNCS 0x989680 ;  /* 0x009896800000895d */ /* 0x010fea0003900000 */
[----:B------:R-:W4:Y:S02]  /*135a0*/  @!P0 SYNCS.PHASECHK.TRANS64 P0, [R4+URZ+0x38060], R3 ;  /* 0x03806003040085a7 */ /* 0x000f24000800007f */
[----:B----4-:R-:W-:Y:S05]  /*135b0*/  @!P0 BRA `(.L_x_72) ;  /* 0xfffffffc00f08947 */ /* 0x010fea000383ffff */
[----:B------:R-:W-:Y:S05]  /*135c0*/  BRA `(.L_x_108) ;  /* 0xffffffe8003c7947 */ /* 0x000fea000383ffff */
.L_x_77:
[----:B-1----:R1:W2:Y:S02]  /*135d0*/  SYNCS.PHASECHK.TRANS64.TRYWAIT P0, [R2+URZ+0x38028], R5 ;  /* 0x03802805020075a7 */ /* 0x0022a4000800017f */
[----:B--2---:R-:W-:Y:S05]  /*135e0*/  @!P0 NANOSLEEP.SYNCS 0x989680 ;  /* 0x009896800000895d */ /* 0x004fea0003900000 */
[----:B------:R-:W2:Y:S02]  /*135f0*/  @!P0 SYNCS.PHASECHK.TRANS64 P0, [R2+URZ+0x38028], R5 ;  /* 0x03802805020085a7 */ /* 0x000ea4000800007f */
[----:B--2---:R-:W-:Y:S05]  /*13600*/  @!P0 BRA `(.L_x_77) ;  /* 0xfffffffc00f08947 */ /* 0x004fea000383ffff */
[----:B------:R-:W-:Y:S05]  /*13610*/  BRA `(.L_x_109) ;  /* 0xffffffec000c7947 */ /* 0x000fea000383ffff */
.L_x_82:
[----:B-1----:R1:W2:Y:S02]  /*13620*/  SYNCS.PHASECHK.TRANS64.TRYWAIT P0, [R5+URZ+0x38060], R6 ;  /* 0x03806006050075a7 */ /* 0x0022a4000800017f */
[----:B--2---:R-:W-:Y:S05]  /*13630*/  @!P0 NANOSLEEP.SYNCS 0x989680 ;  /* 0x009896800000895d */ /* 0x004fea0003900000 */
[----:B------:R-:W2:Y:S02]  /*13640*/  @!P0 SYNCS.PHASECHK.TRANS64 P0, [R5+URZ+0x38060], R6 ;  /* 0x03806006050085a7 */ /* 0x000ea4000800007f */
[----:B--2---:R-:W-:Y:S05]  /*13650*/  @!P0 BRA `(.L_x_82) ;  /* 0xfffffffc00f08947 */ /* 0x004fea000383ffff */
[----:B------:R-:W-:Y:S05]  /*13660*/  BRA `(.L_x_110) ;  /* 0xffffffec00dc7947 */ /* 0x000fea000383ffff */
.L_x_87:
[----:B-1----:R1:W2:Y:S02]  /*13670*/  SYNCS.PHASECHK.TRANS64.TRYWAIT P0, [R4+URZ+0x38028], R7 ;  /* 0x03802807040075a7 */ /* 0x0022a4000800017f */
[----:B--2---:R-:W-:Y:S05]  /*13680*/  @!P0 NANOSLEEP.SYNCS 0x989680 ;  /* 0x009896800000895d */ /* 0x004fea0003900000 */
[----:B------:R-:W2:Y:S02]  /*13690*/  @!P0 SYNCS.PHASECHK.TRANS64 P0, [R4+URZ+0x38028], R7 ;  /* 0x03802807040085a7 */ /* 0x000ea4000800007f */
[----:B--2---:R-:W-:Y:S05]  /*136a0*/  @!P0 BRA `(.L_x_87) ;  /* 0xfffffffc00f08947 */ /* 0x004fea000383ffff */
[----:B------:R-:W-:Y:S05]  /*136b0*/  BRA `(.L_x_111) ;  /* 0xfffffff000b87947 */ /* 0x000fea000383ffff */
.L_x_93:
[----:B-1----:R1:W2:Y:S02]  /*136c0*/  SYNCS.PHASECHK.TRANS64.TRYWAIT P4, [R6+URZ+0x38028], R5 ;  /* 0x03802805060075a7 */ /* 0x0022a4000808017f */
[----:B--2---:R-:W-:Y:S05]  /*136d0*/  @!P4 NANOSLEEP.SYNCS 0x989680 ;  /* 0x009896800000c95d */ /* 0x004fea0003900000 */
[----:B------:R-:W2:Y:S02]  /*136e0*/  @!P4 SYNCS.PHASECHK.TRANS64 P4, [R6+URZ+0x38028], R5 ;  /* 0x038028050600c5a7 */ /* 0x000ea4000808007f */
[----:B--2---:R-:W-:Y:S05]  /*136f0*/  @!P4 BRA `(.L_x_93) ;  /* 0xfffffffc00f0c947 */ /* 0x004fea000383ffff */
[----:B------:R-:W-:Y:S05]  /*13700*/  BRA `(.L_x_112) ;  /* 0xfffffff400707947 */ /* 0x000fea000383ffff */
.L_x_98:
[----:B-1----:R1:W2:Y:S02]  /*13710*/  SYNCS.PHASECHK.TRANS64.TRYWAIT P4, [R6+URZ+0x38028], R7 ;  /* 0x03802807060075a7 */ /* 0x0022a4000808017f */
[----:B--2---:R-:W-:Y:S05]  /*13720*/  @!P4 NANOSLEEP.SYNCS 0x989680 ;  /* 0x009896800000c95d */ /* 0x004fea0003900000 */
[----:B------:R-:W2:Y:S02]  /*13730*/  @!P4 SYNCS.PHASECHK.TRANS64 P4, [R6+URZ+0x38028], R7 ;  /* 0x038028070600c5a7 */ /* 0x000ea4000808007f */
[----:B--2---:R-:W-:Y:S05]  /*13740*/  @!P4 BRA `(.L_x_98) ;  /* 0xfffffffc00f0c947 */ /* 0x004fea000383ffff */
[----:B------:R-:W-:Y:S05]  /*13750*/  BRA `(.L_x_113) ;  /* 0xfffffff8004c7947 */ /* 0x000fea000383ffff */
        .weak           $__internal_0_$__cuda_sm20_rcp_rn_f32_slowpath
        .type           $__internal_0_$__cuda_sm20_rcp_rn_f32_slowpath,@function
        .size           $__internal_0_$__cuda_sm20_rcp_rn_f32_slowpath,(.L_x_119 - $__internal_0_$__cuda_sm20_rcp_rn_f32_slowpath)
$__internal_0_$__cuda_sm20_rcp_rn_f32_slowpath:
[----:B------:R-:W-:Y:S01]  /*13760*/  SHF.L.U32 R2, R0, 0x1, RZ ;  /* 0x0000000100027819 */ /* 0x000fe200000006ff */
[----:B------:R-:W-:Y:S03]  /*13770*/  BSSY B2, `(.L_x_114) ;  /* 0x0000030000027945 */ /* 0x000fe60003800000 */
[----:B------:R-:W-:-:S04]  /*13780*/  SHF.R.U32.HI R2, RZ, 0x18, R2 ;  /* 0x00000018ff027819 */ /* 0x000fc80000011602 */
[----:B------:R-:W-:-:S13]  /*13790*/  ISETP.NE.U32.AND P0, PT, R2, RZ, PT ;  /* 0x000000ff0200720c */ /* 0x000fda0003f05070 */
[----:B------:R-:W-:Y:S05]  /*137a0*/  @P0 BRA `(.L_x_115) ;  /* 0x0000000000280947 */ /* 0x000fea0003800000 */
[----:B------:R-:W-:-:S04]  /*137b0*/  SHF.L.U32 R2, R0, 0x1, RZ ;  /* 0x0000000100027819 */ /* 0x000fc800000006ff */
[----:B------:R-:W-:-:S13]  /*137c0*/  ISETP.NE.AND P0, PT, R2, RZ, PT ;  /* 0x000000ff0200720c */ /* 0x000fda0003f05270 */
[----:B------:R-:W-:Y:S01]  /*137d0*/  @P0 FFMA R6, R0, 1.84467440737095516160e+19, RZ ;  /* 0x5f80000000060823 */ /* 0x000fe200000000ff */
[----:B------:R-:W-:Y:S08]  /*137e0*/  @!P0 MUFU.RCP R2, R0 ;  /* 0x0000000000028308 */ /* 0x000ff00000001000 */
[----:B------:R-:W1:Y:S02]  /*137f0*/  @P0 MUFU.RCP R3, R6 ;  /* 0x0000000600030308 */ /* 0x000e640000001000 */
[----:B-1----:R-:W-:-:S04]  /*13800*/  @P0 FFMA R6, R6, R3, -1 ;  /* 0xbf80000006060423 */ /* 0x002fc80000000003 */
[----:B------:R-:W-:-:S04]  /*13810*/  @P0 FADD.FTZ R6, -R6, -RZ ;  /* 0x800000ff06060221 */ /* 0x000fc80000010100 */
[----:B------:R-:W-:-:S04]  /*13820*/  @P0 FFMA R3, R3, R6, R3 ;  /* 0x0000000603030223 */ /* 0x000fc80000000003 */
[----:B------:R-:W-:Y:S01]  /*13830*/  @P0 FFMA R2, R3, 1.84467440737095516160e+19, RZ ;  /* 0x5f80000003020823 */ /* 0x000fe200000000ff */
[----:B------:R-:W-:Y:S06]  /*13840*/  BRA `(.L_x_116) ;  /* 0x0000000000887947 */ /* 0x000fec0003800000 */
.L_x_115:
[----:B------:R-:W-:-:S04]  /*13850*/  IADD3 R14, R2, -0xfd, RZ ;  /* 0xffffff03020e7810 */ /* 0x000fc80007ffe0ff */
[----:B------:R-:W-:-:S13]  /*13860*/  ISETP.GT.U32.AND P0, PT, R14, 0x1, PT ;  /* 0x000000010e00780c */ /* 0x000fda0003f04070 */
[----:B------:R-:W-:Y:S05]  /*13870*/  @P0 BRA `(.L_x_117) ;  /* 0x0000000000780947 */ /* 0x000fea0003800000 */
[----:B------:R-:W-:Y:S02]  /*13880*/  LOP3.LUT R6, R0, 0x7fffff, RZ, 0xc0, !PT ;  /* 0x007fffff00067812 */ /* 0x000fe400078ec0ff */
[----:B------:R-:W-:Y:S02]  /*13890*/  MOV R15, 0x3 ;  /* 0x00000003000f7802 */ /* 0x000fe40000000f00 */
[----:B------:R-:W-:Y:S02]  /*138a0*/  LOP3.LUT R6, R6, 0x3f800000, RZ, 0xfc, !PT ;  /* 0x3f80000006067812 */ /* 0x000fe400078efcff */
[----:B------:R-:W-:Y:S02]  /*138b0*/  SHF.L.U32 R15, R15, R14, RZ ;  /* 0x0000000e0f0f7219 */ /* 0x000fe400000006ff */
[----:B------:R-:W1:Y:S01]  /*138c0*/  MUFU.RCP R3, R6 ;  /* 0x0000000600037308 */ /* 0x000e620000001000 */
[----:B------:R-:W-:Y:S01]  /*138d0*/  IADD3 R2, R2, -0xfc, RZ ;  /* 0xffffff0402027810 */ /* 0x000fe20007ffe0ff */
[----:B-1----:R-:W-:-:S04]  /*138e0*/  FFMA R7, R6, R3, -1 ;  /* 0xbf80000006077423 */ /* 0x002fc80000000003 */
[----:B------:R-:W-:-:S04]  /*138f0*/  FADD.FTZ R7, -R7, -RZ ;  /* 0x800000ff07077221 */ /* 0x000fc80000010100 */
[CCC-:B------:R-:W-:Y:S01]  /*13900*/  FFMA.RM R6, R3.reuse, R7.reuse, R3.reuse ;  /* 0x0000000703067223 */ /* 0x1c0fe20000004003 */
[----:B------:R-:W-:-:S05]  /*13910*/  FFMA.RP R3, R3, R7, R3 ;  /* 0x0000000703037223 */ /* 0x000fca0000008003 */
[C---:B------:R-:W-:Y:S02]  /*13920*/  FSETP.NEU.FTZ.AND P0, PT, R6.reuse, R3, PT ;  /* 0x000000030600720b */ /* 0x040fe40003f1d000 */
[----:B------:R-:W-:Y:S02]  /*13930*/  LOP3.LUT R3, R6, 0x7fffff, RZ, 0xc0, !PT ;  /* 0x007fffff06037812 */ /* 0x000fe400078ec0ff */
[----:B------:R-:W-:Y:S02]  /*13940*/  SEL R6, RZ, 0xffffffff, !P0 ;  /* 0xffffffffff067807 */ /* 0x000fe40004000000 */
[----:B------:R-:W-:-:S03]  /*13950*/  LOP3.LUT R3, R3, 0x800000, RZ, 0xfc, !PT ;  /* 0x0080000003037812 */ /* 0x000fc600078efcff */
[----:B------:R-:W-:Y:S01]  /*13960*/  IMAD.MOV R7, RZ, RZ, -R6 ;  /* 0x000000ffff077224 */ /* 0x000fe200078e0a06 */
[----:B------:R-:W-:Y:S02]  /*13970*/  LOP3.LUT R15, R15, R3, RZ, 0xc0, !PT ;  /* 0x000000030f0f7212 */ /* 0x000fe400078ec0ff */
[----:B------:R-:W-:Y:S02]  /*13980*/  SHF.R.U32.HI R2, RZ, R2, R3 ;  /* 0x00000002ff027219 */ /* 0x000fe40000011603 */
[-C--:B------:R-:W-:Y:S02]  /*13990*/  SHF.R.U32.HI R6, RZ, R14.reuse, R15 ;  /* 0x0000000eff067219 */ /* 0x080fe4000001160f */
[----:B------:R-:W-:Y:S02]  /*139a0*/  LOP3.LUT P1, RZ, R7, R14, R3, 0xf8, !PT ;  /* 0x0000000e07ff7212 */ /* 0x000fe4000782f803 */
[C---:B------:R-:W-:Y:S02]  /*139b0*/  LOP3.LUT P0, RZ, R6.reuse, 0x1, RZ, 0xc0, !PT ;  /* 0x0000000106ff7812 */ /* 0x040fe4000780c0ff */
[----:B------:R-:W-:-:S04]  /*139c0*/  LOP3.LUT P2, RZ, R6, 0x2, RZ, 0xc0, !PT ;  /* 0x0000000206ff7812 */ /* 0x000fc8000784c0ff */
[----:B------:R-:W-:Y:S02]  /*139d0*/  PLOP3.LUT P0, PT, P0, P1, P2, 0xe0, 0x0 ;  /* 0x000000000000781c */ /* 0x000fe40000703c20 */
[----:B------:R-:W-:Y:S02]  /*139e0*/  LOP3.LUT P1, RZ, R0, 0x7fffff, RZ, 0xc0, !PT ;  /* 0x007fffff00ff7812 */ /* 0x000fe4000782c0ff */
[----:B------:R-:W-:-:S04]  /*139f0*/  SEL R3, RZ, 0x1, !P0 ;  /* 0x00000001ff037807 */ /* 0x000fc80004000000 */
[----:B------:R-:W-:-:S04]  /*13a00*/  IADD3 R3, -R3, RZ, RZ ;  /* 0x000000ff03037210 */ /* 0x000fc80007ffe1ff */
[----:B------:R-:W-:-:S13]  /*13a10*/  ISETP.GE.AND P0, PT, R3, RZ, PT ;  /* 0x000000ff0300720c */ /* 0x000fda0003f06270 */
[----:B------:R-:W-:-:S04]  /*13a20*/  @!P0 IADD3 R2, R2, 0x1, RZ ;  /* 0x0000000102028810 */ /* 0x000fc80007ffe0ff */
[----:B------:R-:W-:-:S04]  /*13a30*/  @!P1 SHF.L.U32 R2, R2, 0x1, RZ ;  /* 0x0000000102029819 */ /* 0x000fc800000006ff */
[----:B------:R-:W-:Y:S01]  /*13a40*/  LOP3.LUT R2, R2, 0x80000000, R0, 0xf8, !PT ;  /* 0x8000000002027812 */ /* 0x000fe200078ef800 */
[----:B------:R-:W-:Y:S06]  /*13a50*/  BRA `(.L_x_116) ;  /* 0x0000000000047947 */ /* 0x000fec0003800000 */
.L_x_117:
[----:B------:R1:W2:Y:S02]  /*13a60*/  MUFU.RCP R2, R0 ;  /* 0x0000000000027308 */ /* 0x0002a40000001000 */
.L_x_116:
[----:B------:R-:W-:Y:S05]  /*13a70*/  BSYNC B2 ;  /* 0x0000000000027941 */ /* 0x000fea0003800000 */
.L_x_114:
[----:B--2---:R-:W-:Y:S02]  /*13a80*/  MOV R6, R2 ;  /* 0x0000000200067202 */ /* 0x004fe40000000f00 */
[----:B------:R-:W-:Y:S02]  /*13a90*/  MOV R2, R8 ;  /* 0x0000000800027202 */ /* 0x000fe40000000f00 */
[----:B------:R-:W-:-:S04]  /*13aa0*/  MOV R3, 0x0 ;  /* 0x0000000000037802 */ /* 0x000fc80000000f00 */
[----:B-1----:R-:W-:Y:S05]  /*13ab0*/  RET.REL.NODEC R2 `(_ZN7cutlass13device_kernelINS_4fmha6kernel28FmhaKernelTmaWarpSpecializedINS1_10collective30FmhaMainloopTmaWarpSpecializedINS_12float_e4m3_tEffN4cute5tupleIJNS7_1CILi128EEENS9_ILi64EEENS9_ILi512EEEEEENS8_IJiNS9_ILi1EEENS8_IJiiEEEEEESG_NS8_IJSE_iSF_EEENS4_13DefaultFusionEJEEENS4_15FmhaFwdEpilogueIS6_fNS8_IJSB_SC_SB_EEEEENS2_23IndividualTileSchedulerEJEEEEEvNT_6ParamsE) ;  /* 0xfffffec402507950 */ /* 0x002fea0003c3ffff */
.L_x_118:
[----:B------:R-:W-:-:S00]  /*13ac0*/  BRA `(.L_x_118) ;  /* 0xfffffffc00fc7947 */ /* 0x000fc0000383ffff */
[----:B------:R-:W-:-:S00]  /*13ad0*/  NOP ;  /* 0x0000000000007918 */ /* 0x000fc00000000000 */
        /* <DEDUP_REMOVED lines=10> */
.L_x_119:


//--------------------- .nv.global.init           --------------------------
	.section	.nv.global.init,"aw",@progbits
.nv.global.init:
	.type		$str$24,@object
	.size		$str$24,($str$25 - $str$24)
$str$24:
        /*0000*/ 	.byte	0x28, 0x61, 0x64, 0x64, 0x72, 0x65, 0x73, 0x73, 0x20, 0x26, 0x20, 0x6d, 0x61, 0x73, 0x6b, 0x29
        /*0010*/ 	.byte	0x20, 0x3d, 0x3d, 0x20, 0x30, 0x00
	.type		$str$25,@object
	.size		$str$25,(__unnamed_1 - $str$25)
$str$25:
        /*0016*/ 	.byte	0x2f, 0x74, 0x6d, 0x70, 0x2f, 0x63, 0x75, 0x74, 0x6c, 0x61, 0x73, 0x73, 0x5f, 0x73, 0x77, 0x65
        /*0026*/ 	.byte	0x65, 0x70, 0x5f, 0x73, 0x72, 0x63, 0x2f, 0x69, 0x6e, 0x63, 0x6c, 0x75, 0x64, 0x65, 0x2f, 0x63
        /*0036*/ 	.byte	0x75, 0x74, 0x65, 0x2f, 0x70, 0x6f, 0x69, 0x6e, 0x74, 0x65, 0x72, 0x5f, 0x66, 0x6c, 0x61, 0x67
        /*0046*/ 	.byte	0x67, 0x65, 0x64, 0x2e, 0x68, 0x70, 0x70, 0x00
	.type		__unnamed_1,@object
	.size		__unnamed_1,(__unnamed_2 - __unnamed_1)
__unnamed_1:
        /* <DEDUP_REMOVED lines=28> */
        /*020e*/ 	.byte	0x43, 0x3c, 0x34, 0x30, 0x39, 0x36, 0x3e, 0x3e, 0x3e, 0x3e, 0x3e, 0x5d, 0x00
	.type		__unnamed_2,@object
	.size		__unnamed_2,(.L_1 - __unnamed_2)
__unnamed_2:
        /* <DEDUP_REMOVED lines=29> */
.L_1:


//--------------------- .nv.shared._ZN7cutlass13device_kernelINS_4fmha6kernel28FmhaKernelTmaWarpSpecializedINS1_10collective30FmhaMainloopTmaWarpSpecializedINS_12float_e4m3_tEffN4cute5tupleIJNS7_1CILi128EEENS9_ILi64EEENS9_ILi512EEEEEENS8_IJiNS9_ILi1EEENS8_IJiiEEEEEESG_NS8_IJSE_iSF_EEENS4_13DefaultFusionEJEEENS4_15FmhaFwdEpilogueIS6_fNS8_IJSB_SC_SB_EEEEENS2_23IndividualTileSchedulerEJEEEEEvNT_6ParamsE --------------------------
	.section	.nv.shared._ZN7cutlass13device_kernelINS_4fmha6kernel28FmhaKernelTmaWarpSpecializedINS1_10collective30FmhaMainloopTmaWarpSpecializedINS_12float_e4m3_tEffN4cute5tupleIJNS7_1CILi128EEENS9_ILi64EEENS9_ILi512EEEEEENS8_IJiNS9_ILi1EEENS8_IJiiEEEEEESG_NS8_IJSE_iSF_EEENS4_13DefaultFusionEJEEENS4_15FmhaFwdEpilogueIS6_fNS8_IJSB_SC_SB_EEEEENS2_23IndividualTileSchedulerEJEEEEEvNT_6ParamsE,"aw",@nobits
	.sectionflags	@""
	.align	16
	.zero		1024


//--------------------- .nv.shared.reserved.0     --------------------------
	.section	.nv.shared.reserved.0,"aw",@nobits
	.weak		__nv_reservedSMEM_offset_0_alias
	.size		__nv_reservedSMEM_offset_0_alias, 0, 0
	.other		__nv_reservedSMEM_offset_0_alias,@"STO_CUDA_RESERVED_SHARED STV_DEFAULT"
__nv_reservedSMEM_offset_0_alias:
	.zero		0


//--------------------- .nv.global                --------------------------
	.section	.nv.global,"aw",@nobits
.nv.global:
	.type		_ZN39_INTERNAL_a63f5e70_4_k_cu_f4f7a760_30534cute1_E,@object
	.size		_ZN39_INTERNAL_a63f5e70_4_k_cu_f4f7a760_30534cute1_E,(_ZN39_INTERNAL_a63f5e70_4_k_cu_f4f7a760_30534cuda3std3__45__cpo6cbeginE - _ZN39_INTERNAL_a63f5e70_4_k_cu_f4f7a760_30534cute1_E)
_ZN39_INTERNAL_a63f5e70_4_k_cu_f4f7a760_30534cute1_E:
	.zero		1
	.type		_ZN39_INTERNAL_a63f5e70_4_k_cu_f4f7a760_30534cuda3std3__45__cpo6cbeginE,@object
	.size		_ZN39_INTERNAL_a63f5e70_4_k_cu_f4f7a760_30534cuda3std3__45__cpo6cbeginE,(_ZN39_INTERNAL_a63f5e70_4_k_cu_f4f7a760_30534cuda3std3__48in_placeE - _ZN39_INTERNAL_a63f5e70_4_k_cu_f4f7a760_30534cuda3std3__45__cpo6cbeginE)
_ZN39_INTERNAL_a63f5e70_4_k_cu_f4f7a760_30534cuda3std3__45__cpo6cbeginE:
	.zero		1
	.type		_ZN39_INTERNAL_a63f5e70_4_k_cu_f4f7a760_30534cuda3std3__48in_placeE,@object
	.size		_ZN39_INTERNAL_a63f5e70_4_k_cu_f4f7a760_30534cuda3std3__48in_placeE,(_ZN39_INTERNAL_a63f5e70_4_k_cu_f4f7a760_30534cuda3std6ranges3__45__cpo9iter_moveE - _ZN39_INTERNAL_a63f5e70_4_k_cu_f4f7a760_30534cuda3std3__48in_placeE)
_ZN39_INTERNAL_a63f5e70_4_k_cu_f4f7a760_30534cuda3std3__48in_placeE:
	.zero		1
	.type		_ZN39_INTERNAL_a63f5e70_4_k_cu_f4f7a760_30534cuda3std6ranges3__45__cpo9iter_moveE,@object
	.size		_ZN39_INTERNAL_a63f5e70_4_k_cu_f4f7a760_30534cuda3std6ranges3__45__cpo9iter_moveE,(_ZN39_INTERNAL_a63f5e70_4_k_cu_f4f7a760_30534cuda3std3__45__cpo5beginE - _ZN39_INTERNAL_a63f5e70_4_k_cu_f4f7a760_30534cuda3std6ranges3__45__cpo9iter_moveE)
_ZN39_INTERNAL_a63f5e70_4_k_cu_f4f7a760_30534cuda3std6ranges3__45__cpo9iter_moveE:
	.zero		1
	.type		_ZN39_INTERNAL_a63f5e70_4_k_cu_f4f7a760_30534cuda3std3__45__cpo5beginE,@object
	.size		_ZN39_INTERNAL_a63f5e70_4_k_cu_f4f7a760_30534cuda3std3__45__cpo5beginE,(_ZN39_INTERNAL_a63f5e70_4_k_cu_f4f7a760_30534cuda3std3__441_GLOBAL__N__a63f5e70_4_k_cu_f4f7a760_30536ignoreE - _ZN39_INTERNAL_a63f5e70_4_k_cu_f4f7a760_30534cuda3std3__45__cpo5beginE)
_ZN39_INTERNAL_a63f5e70_4_k_cu_f4f7a760_30534cuda3std3__45__cpo5beginE:
	.zero		1
	.type		_ZN39_INTERNAL_a63f5e70_4_k_cu_f4f7a760_30534cuda3std3__441_GLOBAL__N__a63f5e70_4_k_cu_f4f7a760_30536ignoreE,@object
	.size		_ZN39_INTERNAL_a63f5e70_4_k_cu_f4f7a760_30534cuda3std3__441_GLOBAL__N__a63f5e70_4_k_cu_f4f7a760_30536ignoreE,(_ZN39_INTERNAL_a63f5e70_4_k_cu_f4f7a760_30534cute7productE - _ZN39_INTERNAL_a63f5e70_4_k_cu_f4f7a760_30534cuda3std3__441_GLOBAL__N__a63f5e70_4_k_cu_f4f7a760_30536ignoreE)
_ZN39_INTERNAL_a63f5e70_4_k_cu_f4f7a760_30534cuda3std3__441_GLOBAL__N__a63f5e70_4_k_cu_f4f7a760_30536ignoreE:
	.zero		1
	.type		_ZN39_INTERNAL_a63f5e70_4_k_cu_f4f7a760_30534cute7productE,@object
	.size		_ZN39_INTERNAL_a63f5e70_4_k_cu_f4f7a760_30534cute7productE,(_ZN39_INTERNAL_a63f5e70_4_k_cu_f4f7a760_30534cuda3std3__45__cpo3endE - _ZN39_INTERNAL_a63f5e70_4_k_cu_f4f7a760_30534cute7productE)
_ZN39_INTERNAL_a63f5e70_4_k_cu_f4f7a760_30534cute7productE:
	.zero		1
	.type		_ZN39_INTERNAL_a63f5e70_4_k_cu_f4f7a760_30534cuda3std3__45__cpo3endE,@object
	.size		_ZN39_INTERNAL_a63f5e70_4_k_cu_f4f7a760_30534cuda3std3__45__cpo3endE,(_ZN39_INTERNAL_a63f5e70_4_k_cu_f4f7a760_30534cuda3std3__419piecewise_constructE - _ZN39_INTERNAL_a63f5e70_4_k_cu_f4f7a760_30534cuda3std3__45__cpo3endE)
_ZN39_INTERNAL_a63f5e70_4_k_cu_f4f7a760_30534cuda3std3__45__cpo3endE:
	.zero		1
	.type		_ZN39_INTERNAL_a63f5e70_4_k_cu_f4f7a760_30534cuda3std3__419piecewise_constructE,@object
	.size		_ZN39_INTERNAL_a63f5e70_4_k_cu_f4f7a760_30534cuda3std3__419piecewise_constructE,(_ZN39_INTERNAL_a63f5e70_4_k_cu_f4f7a760_30534cuda3std3__45__cpo4cendE - _ZN39_INTERNAL_a63f5e70_4_k_cu_f4f7a760_30534cuda3std3__419piecewise_constructE)
_ZN39_INTERNAL_a63f5e70_4_k_cu_f4f7a760_30534cuda3std3__419piecewise_constructE:
	.zero		1
	.type		_ZN39_INTERNAL_a63f5e70_4_k_cu_f4f7a760_30534cuda3std3__45__cpo4cendE,@object
	.size		_ZN39_INTERNAL_a63f5e70_4_k_cu_f4f7a760_30534cuda3std3__45__cpo4cendE,(_ZN39_INTERNAL_a63f5e70_4_k_cu_f4f7a760_30534cuda3std6ranges3__45__cpo4swapE - _ZN39_INTERNAL_a63f5e70_4_k_cu_f4f7a760_30534cuda3std3__45__cpo4cendE)
_ZN39_INTERNAL_a63f5e70_4_k_cu_f4f7a760_30534cuda3std3__45__cpo4cendE:
	.zero		1
	.type		_ZN39_INTERNAL_a63f5e70_4_k_cu_f4f7a760_30534cuda3std6ranges3__45__cpo4swapE,@object
	.size		_ZN39_INTERNAL_a63f5e70_4_k_cu_f4f7a760_30534cuda3std6ranges3__45__cpo4swapE,(.L_9 - _ZN39_INTERNAL_a63f5e70_4_k_cu_f4f7a760_30534cuda3std6ranges3__45__cpo4swapE)
_ZN39_INTERNAL_a63f5e70_4_k_cu_f4f7a760_30534cuda3std6ranges3__45__cpo4swapE:
	.zero		1
.L_9:


//--------------------- .nv.constant0._ZN7cutlass13device_kernelINS_4fmha6kernel28FmhaKernelTmaWarpSpecializedINS1_10collective30FmhaMainloopTmaWarpSpecializedINS_12float_e4m3_tEffN4cute5tupleIJNS7_1CILi128EEENS9_ILi64EEENS9_ILi512EEEEEENS8_IJiNS9_ILi1EEENS8_IJiiEEEEEESG_NS8_IJSE_iSF_EEENS4_13DefaultFusionEJEEENS4_15FmhaFwdEpilogueIS6_fNS8_IJSB_SC_SB_EEEEENS2_23IndividualTileSchedulerEJEEEEEvNT_6ParamsE --------------------------
	.section	.nv.constant0._ZN7cutlass13device_kernelINS_4fmha6kernel28FmhaKernelTmaWarpSpecializedINS1_10collective30FmhaMainloopTmaWarpSpecializedINS_12float_e4m3_tEffN4cute5tupleIJNS7_1CILi128EEENS9_ILi64EEENS9_ILi512EEEEEENS8_IJiNS9_ILi1EEENS8_IJiiEEEEEESG_NS8_IJSE_iSF_EEENS4_13DefaultFusionEJEEENS4_15FmhaFwdEpilogueIS6_fNS8_IJSB_SC_SB_EEEEENS2_23IndividualTileSchedulerEJEEEEEvNT_6ParamsE,"a",@progbits
	.sectionflags	@""
	.align	4
.nv.constant0._ZN7cutlass13device_kernelINS_4fmha6kernel28FmhaKernelTmaWarpSpecializedINS1_10collective30FmhaMainloopTmaWarpSpecializedINS_12float_e4m3_tEffN4cute5tupleIJNS7_1CILi128EEENS9_ILi64EEENS9_ILi512EEEEEENS8_IJiNS9_ILi1EEENS8_IJiiEEEEEESG_NS8_IJSE_iSF_EEENS4_13DefaultFusionEJEEENS4_15FmhaFwdEpilogueIS6_fNS8_IJSB_SC_SB_EEEEENS2_23IndividualTileSchedulerEJEEEEEvNT_6ParamsE:
	.zero		2688


//--------------------- SYMBOLS --------------------------

	.type		.nv.reservedSmem.offset0,@object
	.size		.nv.reservedSmem.offset0,0x4
	.type		__assertfail,@function
